//
// Generated by NVIDIA NVVM Compiler
//
// Compiler Build ID: CL-36424714
// Cuda compilation tools, release 13.0, V13.0.88
// Based on NVVM 20.0.0
//

.version 9.0
.target sm_100
.address_size 64

	// .globl	_Z17convolution2D_GPUPhS_Pfiii
.const .align 4 .b8 d_kernel[4096];

.visible .entry _Z17convolution2D_GPUPhS_Pfiii(
	.param .u64 .ptr .align 1 _Z17convolution2D_GPUPhS_Pfiii_param_0,
	.param .u64 .ptr .align 1 _Z17convolution2D_GPUPhS_Pfiii_param_1,
	.param .u64 .ptr .align 1 _Z17convolution2D_GPUPhS_Pfiii_param_2,
	.param .u32 _Z17convolution2D_GPUPhS_Pfiii_param_3,
	.param .u32 _Z17convolution2D_GPUPhS_Pfiii_param_4,
	.param .u32 _Z17convolution2D_GPUPhS_Pfiii_param_5
)
{
	.reg .pred 	%p<91>;
	.reg .b16 	%rs<16>;
	.reg .b32 	%r<96>;
	.reg .b32 	%f<100>;
	.reg .b64 	%rd<62>;

	ld.param.u64 	%rd6, [_Z17convolution2D_GPUPhS_Pfiii_param_0];
	ld.param.u64 	%rd5, [_Z17convolution2D_GPUPhS_Pfiii_param_1];
	ld.param.u64 	%rd7, [_Z17convolution2D_GPUPhS_Pfiii_param_2];
	ld.param.u32 	%r37, [_Z17convolution2D_GPUPhS_Pfiii_param_3];
	ld.param.u32 	%r38, [_Z17convolution2D_GPUPhS_Pfiii_param_4];
	ld.param.u32 	%r39, [_Z17convolution2D_GPUPhS_Pfiii_param_5];
	cvta.to.global.u64 	%rd1, %rd7;
	cvta.to.global.u64 	%rd2, %rd6;
	mov.u32 	%r40, %ctaid.x;
	mov.u32 	%r41, %ntid.x;
	mov.u32 	%r42, %tid.x;
	mad.lo.s32 	%r1, %r40, %r41, %r42;
	mov.u32 	%r43, %ctaid.y;
	mov.u32 	%r44, %ntid.y;
	mov.u32 	%r45, %tid.y;
	mad.lo.s32 	%r2, %r43, %r44, %r45;
	mov.u32 	%r3, %ctaid.z;
	max.s32 	%r46, %r2, %r1;
	setp.ge.s32 	%p2, %r46, %r37;
	setp.ge.s32 	%p3, %r3, %r39;
	or.pred  	%p4, %p2, %p3;
	@%p4 bra 	$L__BB0_46;
	setp.lt.s32 	%p5, %r38, 1;
	mov.f32 	%f99, 0f3F000000;
	@%p5 bra 	$L__BB0_45;
	shr.u32 	%r48, %r38, 1;
	sub.s32 	%r4, %r2, %r48;
	sub.s32 	%r5, %r1, %r48;
	and.b32  	%r6, %r38, 7;
	add.s32 	%r7, %r6, -1;
	and.b32  	%r8, %r38, 3;
	and.b32  	%r9, %r38, 2147483640;
	and.b32  	%r10, %r38, 1;
	mov.f32 	%f78, 0f00000000;
	mov.b32 	%r91, 0;
$L__BB0_3:
	setp.lt.u32 	%p6, %r38, 8;
	add.s32 	%r50, %r4, %r91;
	setp.gt.s32 	%p7, %r50, -1;
	setp.lt.s32 	%p8, %r50, %r37;
	and.pred  	%p1, %p7, %p8;
	mul.lo.s32 	%r12, %r50, %r37;
	mul.lo.s32 	%r13, %r91, %r38;
	mov.b32 	%r94, 0;
	@%p6 bra 	$L__BB0_22;
	mov.b32 	%r92, 0;
	cvt.u64.u32 	%rd12, %r13;
$L__BB0_5:
	.pragma "nounroll";
	add.s32 	%r15, %r5, %r92;
	setp.gt.s32 	%p9, %r15, -1;
	setp.lt.s32 	%p10, %r15, %r37;
	and.pred  	%p11, %p9, %p10;
	and.pred  	%p12, %p1, %p11;
	not.pred 	%p13, %p12;
	@%p13 bra 	$L__BB0_7;
	add.s32 	%r52, %r15, %r12;
	mad.lo.s32 	%r53, %r52, %r39, %r3;
	add.s32 	%r54, %r92, %r13;
	cvt.u64.u32 	%rd8, %r53;
	add.s64 	%rd9, %rd2, %rd8;
	ld.global.u8 	%rs1, [%rd9];
	cvt.rn.f32.u16 	%f44, %rs1;
	mul.wide.u32 	%rd10, %r54, 4;
	add.s64 	%rd11, %rd1, %rd10;
	ld.global.f32 	%f45, [%rd11];
	fma.rn.f32 	%f78, %f45, %f44, %f78;
$L__BB0_7:
	add.s32 	%r16, %r15, 1;
	setp.gt.s32 	%p14, %r16, -1;
	setp.lt.s32 	%p15, %r16, %r37;
	and.pred  	%p16, %p14, %p15;
	and.pred  	%p17, %p1, %p16;
	cvt.u64.u32 	%rd13, %r92;
	add.s64 	%rd14, %rd13, %rd12;
	shl.b64 	%rd15, %rd14, 2;
	add.s64 	%rd3, %rd1, %rd15;
	not.pred 	%p18, %p17;
	@%p18 bra 	$L__BB0_9;
	add.s32 	%r55, %r16, %r12;
	mad.lo.s32 	%r56, %r55, %r39, %r3;
	cvt.u64.u32 	%rd16, %r56;
	add.s64 	%rd17, %rd2, %rd16;
	ld.global.u8 	%rs2, [%rd17];
	cvt.rn.f32.u16 	%f46, %rs2;
	ld.global.f32 	%f47, [%rd3+4];
	fma.rn.f32 	%f78, %f47, %f46, %f78;
$L__BB0_9:
	add.s32 	%r17, %r15, 2;
	setp.gt.s32 	%p19, %r17, -1;
	setp.lt.s32 	%p20, %r17, %r37;
	and.pred  	%p21, %p19, %p20;
	and.pred  	%p22, %p1, %p21;
	not.pred 	%p23, %p22;
	@%p23 bra 	$L__BB0_11;
	add.s32 	%r57, %r17, %r12;
	mad.lo.s32 	%r58, %r57, %r39, %r3;
	cvt.u64.u32 	%rd18, %r58;
	add.s64 	%rd19, %rd2, %rd18;
	ld.global.u8 	%rs3, [%rd19];
	cvt.rn.f32.u16 	%f48, %rs3;
	ld.global.f32 	%f49, [%rd3+8];
	fma.rn.f32 	%f78, %f49, %f48, %f78;
$L__BB0_11:
	add.s32 	%r18, %r15, 3;
	setp.gt.s32 	%p24, %r18, -1;
	setp.lt.s32 	%p25, %r18, %r37;
	and.pred  	%p26, %p24, %p25;
	and.pred  	%p27, %p1, %p26;
	not.pred 	%p28, %p27;
	@%p28 bra 	$L__BB0_13;
	add.s32 	%r59, %r18, %r12;
	mad.lo.s32 	%r60, %r59, %r39, %r3;
	cvt.u64.u32 	%rd20, %r60;
	add.s64 	%rd21, %rd2, %rd20;
	ld.global.u8 	%rs4, [%rd21];
	cvt.rn.f32.u16 	%f50, %rs4;
	ld.global.f32 	%f51, [%rd3+12];
	fma.rn.f32 	%f78, %f51, %f50, %f78;
$L__BB0_13:
	add.s32 	%r19, %r15, 4;
	setp.gt.s32 	%p29, %r19, -1;
	setp.lt.s32 	%p30, %r19, %r37;
	and.pred  	%p31, %p29, %p30;
	and.pred  	%p32, %p1, %p31;
	not.pred 	%p33, %p32;
	@%p33 bra 	$L__BB0_15;
	add.s32 	%r61, %r19, %r12;
	mad.lo.s32 	%r62, %r61, %r39, %r3;
	cvt.u64.u32 	%rd22, %r62;
	add.s64 	%rd23, %rd2, %rd22;
	ld.global.u8 	%rs5, [%rd23];
	cvt.rn.f32.u16 	%f52, %rs5;
	ld.global.f32 	%f53, [%rd3+16];
	fma.rn.f32 	%f78, %f53, %f52, %f78;
$L__BB0_15:
	add.s32 	%r20, %r15, 5;
	setp.gt.s32 	%p34, %r20, -1;
	setp.lt.s32 	%p35, %r20, %r37;
	and.pred  	%p36, %p34, %p35;
	and.pred  	%p37, %p1, %p36;
	not.pred 	%p38, %p37;
	@%p38 bra 	$L__BB0_17;
	add.s32 	%r63, %r20, %r12;
	mad.lo.s32 	%r64, %r63, %r39, %r3;
	cvt.u64.u32 	%rd24, %r64;
	add.s64 	%rd25, %rd2, %rd24;
	ld.global.u8 	%rs6, [%rd25];
	cvt.rn.f32.u16 	%f54, %rs6;
	ld.global.f32 	%f55, [%rd3+20];
	fma.rn.f32 	%f78, %f55, %f54, %f78;
$L__BB0_17:
	add.s32 	%r21, %r15, 6;
	setp.gt.s32 	%p39, %r21, -1;
	setp.lt.s32 	%p40, %r21, %r37;
	and.pred  	%p41, %p39, %p40;
	and.pred  	%p42, %p1, %p41;
	not.pred 	%p43, %p42;
	@%p43 bra 	$L__BB0_19;
	add.s32 	%r65, %r21, %r12;
	mad.lo.s32 	%r66, %r65, %r39, %r3;
	cvt.u64.u32 	%rd26, %r66;
	add.s64 	%rd27, %rd2, %rd26;
	ld.global.u8 	%rs7, [%rd27];
	cvt.rn.f32.u16 	%f56, %rs7;
	ld.global.f32 	%f57, [%rd3+24];
	fma.rn.f32 	%f78, %f57, %f56, %f78;
$L__BB0_19:
	add.s32 	%r22, %r15, 7;
	setp.gt.s32 	%p44, %r22, -1;
	setp.lt.s32 	%p45, %r22, %r37;
	and.pred  	%p46, %p44, %p45;
	and.pred  	%p47, %p1, %p46;
	not.pred 	%p48, %p47;
	@%p48 bra 	$L__BB0_21;
	add.s32 	%r67, %r22, %r12;
	mad.lo.s32 	%r68, %r67, %r39, %r3;
	cvt.u64.u32 	%rd28, %r68;
	add.s64 	%rd29, %rd2, %rd28;
	ld.global.u8 	%rs8, [%rd29];
	cvt.rn.f32.u16 	%f58, %rs8;
	ld.global.f32 	%f59, [%rd3+28];
	fma.rn.f32 	%f78, %f59, %f58, %f78;
$L__BB0_21:
	add.s32 	%r92, %r92, 8;
	setp.ne.s32 	%p49, %r92, %r9;
	mov.u32 	%r94, %r9;
	@%p49 bra 	$L__BB0_5;
$L__BB0_22:
	setp.eq.s32 	%p50, %r6, 0;
	@%p50 bra 	$L__BB0_43;
	setp.lt.u32 	%p51, %r7, 3;
	@%p51 bra 	$L__BB0_33;
	add.s32 	%r25, %r5, %r94;
	setp.gt.s32 	%p52, %r25, -1;
	setp.lt.s32 	%p53, %r25, %r37;
	and.pred  	%p54, %p52, %p53;
	and.pred  	%p55, %p1, %p54;
	not.pred 	%p56, %p55;
	@%p56 bra 	$L__BB0_26;
	add.s32 	%r69, %r25, %r12;
	mad.lo.s32 	%r70, %r69, %r39, %r3;
	add.s32 	%r71, %r94, %r13;
	cvt.u64.u32 	%rd30, %r70;
	add.s64 	%rd31, %rd2, %rd30;
	ld.global.u8 	%rs9, [%rd31];
	cvt.rn.f32.u16 	%f61, %rs9;
	mul.wide.u32 	%rd32, %r71, 4;
	add.s64 	%rd33, %rd1, %rd32;
	ld.global.f32 	%f62, [%rd33];
	fma.rn.f32 	%f78, %f62, %f61, %f78;
$L__BB0_26:
	add.s32 	%r26, %r25, 1;
	setp.gt.s32 	%p57, %r26, -1;
	setp.lt.s32 	%p58, %r26, %r37;
	and.pred  	%p59, %p57, %p58;
	and.pred  	%p60, %p1, %p59;
	cvt.u64.u32 	%rd34, %r13;
	cvt.u64.u32 	%rd35, %r94;
	add.s64 	%rd36, %rd35, %rd34;
	shl.b64 	%rd37, %rd36, 2;
	add.s64 	%rd4, %rd1, %rd37;
	not.pred 	%p61, %p60;
	@%p61 bra 	$L__BB0_28;
	add.s32 	%r72, %r26, %r12;
	mad.lo.s32 	%r73, %r72, %r39, %r3;
	cvt.u64.u32 	%rd38, %r73;
	add.s64 	%rd39, %rd2, %rd38;
	ld.global.u8 	%rs10, [%rd39];
	cvt.rn.f32.u16 	%f63, %rs10;
	ld.global.f32 	%f64, [%rd4+4];
	fma.rn.f32 	%f78, %f64, %f63, %f78;
$L__BB0_28:
	add.s32 	%r27, %r25, 2;
	setp.gt.s32 	%p62, %r27, -1;
	setp.lt.s32 	%p63, %r27, %r37;
	and.pred  	%p64, %p62, %p63;
	and.pred  	%p65, %p1, %p64;
	not.pred 	%p66, %p65;
	@%p66 bra 	$L__BB0_30;
	add.s32 	%r74, %r27, %r12;
	mad.lo.s32 	%r75, %r74, %r39, %r3;
	cvt.u64.u32 	%rd40, %r75;
	add.s64 	%rd41, %rd2, %rd40;
	ld.global.u8 	%rs11, [%rd41];
	cvt.rn.f32.u16 	%f65, %rs11;
	ld.global.f32 	%f66, [%rd4+8];
	fma.rn.f32 	%f78, %f66, %f65, %f78;
$L__BB0_30:
	add.s32 	%r28, %r25, 3;
	setp.gt.s32 	%p67, %r28, -1;
	setp.lt.s32 	%p68, %r28, %r37;
	and.pred  	%p69, %p67, %p68;
	and.pred  	%p70, %p1, %p69;
	not.pred 	%p71, %p70;
	@%p71 bra 	$L__BB0_32;
	add.s32 	%r76, %r28, %r12;
	mad.lo.s32 	%r77, %r76, %r39, %r3;
	cvt.u64.u32 	%rd42, %r77;
	add.s64 	%rd43, %rd2, %rd42;
	ld.global.u8 	%rs12, [%rd43];
	cvt.rn.f32.u16 	%f67, %rs12;
	ld.global.f32 	%f68, [%rd4+12];
	fma.rn.f32 	%f78, %f68, %f67, %f78;
$L__BB0_32:
	add.s32 	%r94, %r94, 4;
$L__BB0_33:
	setp.eq.s32 	%p72, %r8, 0;
	@%p72 bra 	$L__BB0_43;
	setp.eq.s32 	%p73, %r8, 1;
	@%p73 bra 	$L__BB0_40;
	add.s32 	%r31, %r5, %r94;
	setp.gt.s32 	%p74, %r31, -1;
	setp.lt.s32 	%p75, %r31, %r37;
	and.pred  	%p76, %p74, %p75;
	and.pred  	%p77, %p1, %p76;
	not.pred 	%p78, %p77;
	@%p78 bra 	$L__BB0_37;
	add.s32 	%r78, %r31, %r12;
	mad.lo.s32 	%r79, %r78, %r39, %r3;
	add.s32 	%r80, %r94, %r13;
	cvt.u64.u32 	%rd44, %r79;
	add.s64 	%rd45, %rd2, %rd44;
	ld.global.u8 	%rs13, [%rd45];
	cvt.rn.f32.u16 	%f70, %rs13;
	mul.wide.u32 	%rd46, %r80, 4;
	add.s64 	%rd47, %rd1, %rd46;
	ld.global.f32 	%f71, [%rd47];
	fma.rn.f32 	%f78, %f71, %f70, %f78;
$L__BB0_37:
	add.s32 	%r32, %r31, 1;
	setp.gt.s32 	%p79, %r32, -1;
	setp.lt.s32 	%p80, %r32, %r37;
	and.pred  	%p81, %p79, %p80;
	and.pred  	%p82, %p1, %p81;
	not.pred 	%p83, %p82;
	@%p83 bra 	$L__BB0_39;
	add.s32 	%r81, %r32, %r12;
	mad.lo.s32 	%r82, %r81, %r39, %r3;
	cvt.u64.u32 	%rd48, %r82;
	add.s64 	%rd49, %rd2, %rd48;
	ld.global.u8 	%rs14, [%rd49];
	cvt.rn.f32.u16 	%f72, %rs14;
	cvt.u64.u32 	%rd50, %r13;
	cvt.u64.u32 	%rd51, %r94;
	add.s64 	%rd52, %rd51, %rd50;
	shl.b64 	%rd53, %rd52, 2;
	add.s64 	%rd54, %rd1, %rd53;
	ld.global.f32 	%f73, [%rd54+4];
	fma.rn.f32 	%f78, %f73, %f72, %f78;
$L__BB0_39:
	add.s32 	%r94, %r94, 2;
$L__BB0_40:
	setp.eq.s32 	%p84, %r10, 0;
	@%p84 bra 	$L__BB0_43;
	add.s32 	%r35, %r5, %r94;
	setp.gt.s32 	%p85, %r35, -1;
	setp.lt.s32 	%p86, %r35, %r37;
	and.pred  	%p87, %p85, %p86;
	and.pred  	%p88, %p1, %p87;
	not.pred 	%p89, %p88;
	@%p89 bra 	$L__BB0_43;
	add.s32 	%r83, %r35, %r12;
	mad.lo.s32 	%r84, %r83, %r39, %r3;
	add.s32 	%r85, %r94, %r13;
	cvt.u64.u32 	%rd55, %r84;
	add.s64 	%rd56, %rd2, %rd55;
	ld.global.u8 	%rs15, [%rd56];
	cvt.rn.f32.u16 	%f74, %rs15;
	mul.wide.u32 	%rd57, %r85, 4;
	add.s64 	%rd58, %rd1, %rd57;
	ld.global.f32 	%f75, [%rd58];
	fma.rn.f32 	%f78, %f75, %f74, %f78;
$L__BB0_43:
	add.s32 	%r91, %r91, 1;
	setp.ne.s32 	%p90, %r91, %r38;
	@%p90 bra 	$L__BB0_3;
	add.f32 	%f99, %f78, 0f3F000000;
$L__BB0_45:
	cvt.rzi.s32.f32 	%r86, %f99;
	max.s32 	%r87, %r86, 0;
	min.s32 	%r88, %r87, 255;
	mad.lo.s32 	%r89, %r37, %r2, %r1;
	mad.lo.s32 	%r90, %r89, %r39, %r3;
	cvt.s64.s32 	%rd59, %r90;
	cvta.to.global.u64 	%rd60, %rd5;
	add.s64 	%rd61, %rd60, %rd59;
	st.global.u8 	[%rd61], %r88;
$L__BB0_46:
	ret;

}
	// .globl	_Z27convolution2D_GPU_OptimizedPhS_iii
.visible .entry _Z27convolution2D_GPU_OptimizedPhS_iii(
	.param .u64 .ptr .align 1 _Z27convolution2D_GPU_OptimizedPhS_iii_param_0,
	.param .u64 .ptr .align 1 _Z27convolution2D_GPU_OptimizedPhS_iii_param_1,
	.param .u32 _Z27convolution2D_GPU_OptimizedPhS_iii_param_2,
	.param .u32 _Z27convolution2D_GPU_OptimizedPhS_iii_param_3,
	.param .u32 _Z27convolution2D_GPU_OptimizedPhS_iii_param_4
)
{
	.reg .pred 	%p<91>;
	.reg .b16 	%rs<16>;
	.reg .b32 	%r<96>;
	.reg .b32 	%f<100>;
	.reg .b64 	%rd<67>;

	ld.param.u64 	%rd5, [_Z27convolution2D_GPU_OptimizedPhS_iii_param_0];
	ld.param.u64 	%rd4, [_Z27convolution2D_GPU_OptimizedPhS_iii_param_1];
	ld.param.u32 	%r37, [_Z27convolution2D_GPU_OptimizedPhS_iii_param_2];
	ld.param.u32 	%r38, [_Z27convolution2D_GPU_OptimizedPhS_iii_param_3];
	ld.param.u32 	%r39, [_Z27convolution2D_GPU_OptimizedPhS_iii_param_4];
	cvta.to.global.u64 	%rd1, %rd5;
	mov.u32 	%r40, %ctaid.x;
	mov.u32 	%r41, %ntid.x;
	mov.u32 	%r42, %tid.x;
	mad.lo.s32 	%r1, %r40, %r41, %r42;
	mov.u32 	%r43, %ctaid.y;
	mov.u32 	%r44, %ntid.y;
	mov.u32 	%r45, %tid.y;
	mad.lo.s32 	%r2, %r43, %r44, %r45;
	mov.u32 	%r3, %ctaid.z;
	max.s32 	%r46, %r2, %r1;
	setp.ge.s32 	%p2, %r46, %r37;
	setp.ge.s32 	%p3, %r3, %r39;
	or.pred  	%p4, %p2, %p3;
	@%p4 bra 	$L__BB1_46;
	setp.lt.s32 	%p5, %r38, 1;
	mov.f32 	%f99, 0f3F000000;
	@%p5 bra 	$L__BB1_45;
	shr.u32 	%r48, %r38, 1;
	sub.s32 	%r4, %r2, %r48;
	sub.s32 	%r5, %r1, %r48;
	and.b32  	%r6, %r38, 7;
	add.s32 	%r7, %r6, -1;
	and.b32  	%r8, %r38, 3;
	and.b32  	%r9, %r38, 2147483640;
	and.b32  	%r10, %r38, 1;
	mov.f32 	%f78, 0f00000000;
	mov.b32 	%r91, 0;
	mov.u64 	%rd62, d_kernel;
$L__BB1_3:
	setp.lt.u32 	%p6, %r38, 8;
	add.s32 	%r50, %r4, %r91;
	setp.gt.s32 	%p7, %r50, -1;
	setp.lt.s32 	%p8, %r50, %r37;
	and.pred  	%p1, %p7, %p8;
	mul.lo.s32 	%r12, %r50, %r37;
	mul.lo.s32 	%r13, %r91, %r38;
	mov.b32 	%r94, 0;
	@%p6 bra 	$L__BB1_22;
	mov.b32 	%r92, 0;
	cvt.u64.u32 	%rd11, %r13;
$L__BB1_5:
	.pragma "nounroll";
	add.s32 	%r15, %r5, %r92;
	setp.gt.s32 	%p9, %r15, -1;
	setp.lt.s32 	%p10, %r15, %r37;
	and.pred  	%p11, %p9, %p10;
	and.pred  	%p12, %p1, %p11;
	not.pred 	%p13, %p12;
	@%p13 bra 	$L__BB1_7;
	add.s32 	%r52, %r15, %r12;
	mad.lo.s32 	%r53, %r52, %r39, %r3;
	add.s32 	%r54, %r92, %r13;
	cvt.u64.u32 	%rd6, %r53;
	add.s64 	%rd7, %rd1, %rd6;
	ld.global.u8 	%rs1, [%rd7];
	cvt.rn.f32.u16 	%f44, %rs1;
	mul.wide.u32 	%rd8, %r54, 4;
	add.s64 	%rd10, %rd62, %rd8;
	ld.const.f32 	%f45, [%rd10];
	fma.rn.f32 	%f78, %f45, %f44, %f78;
$L__BB1_7:
	add.s32 	%r16, %r15, 1;
	setp.gt.s32 	%p14, %r16, -1;
	setp.lt.s32 	%p15, %r16, %r37;
	and.pred  	%p16, %p14, %p15;
	and.pred  	%p17, %p1, %p16;
	cvt.u64.u32 	%rd12, %r92;
	add.s64 	%rd13, %rd12, %rd11;
	shl.b64 	%rd14, %rd13, 2;
	add.s64 	%rd2, %rd62, %rd14;
	not.pred 	%p18, %p17;
	@%p18 bra 	$L__BB1_9;
	add.s32 	%r55, %r16, %r12;
	mad.lo.s32 	%r56, %r55, %r39, %r3;
	cvt.u64.u32 	%rd16, %r56;
	add.s64 	%rd17, %rd1, %rd16;
	ld.global.u8 	%rs2, [%rd17];
	cvt.rn.f32.u16 	%f46, %rs2;
	ld.const.f32 	%f47, [%rd2+4];
	fma.rn.f32 	%f78, %f47, %f46, %f78;
$L__BB1_9:
	add.s32 	%r17, %r15, 2;
	setp.gt.s32 	%p19, %r17, -1;
	setp.lt.s32 	%p20, %r17, %r37;
	and.pred  	%p21, %p19, %p20;
	and.pred  	%p22, %p1, %p21;
	not.pred 	%p23, %p22;
	@%p23 bra 	$L__BB1_11;
	add.s32 	%r57, %r17, %r12;
	mad.lo.s32 	%r58, %r57, %r39, %r3;
	cvt.u64.u32 	%rd18, %r58;
	add.s64 	%rd19, %rd1, %rd18;
	ld.global.u8 	%rs3, [%rd19];
	cvt.rn.f32.u16 	%f48, %rs3;
	ld.const.f32 	%f49, [%rd2+8];
	fma.rn.f32 	%f78, %f49, %f48, %f78;
$L__BB1_11:
	add.s32 	%r18, %r15, 3;
	setp.gt.s32 	%p24, %r18, -1;
	setp.lt.s32 	%p25, %r18, %r37;
	and.pred  	%p26, %p24, %p25;
	and.pred  	%p27, %p1, %p26;
	not.pred 	%p28, %p27;
	@%p28 bra 	$L__BB1_13;
	add.s32 	%r59, %r18, %r12;
	mad.lo.s32 	%r60, %r59, %r39, %r3;
	cvt.u64.u32 	%rd20, %r60;
	add.s64 	%rd21, %rd1, %rd20;
	ld.global.u8 	%rs4, [%rd21];
	cvt.rn.f32.u16 	%f50, %rs4;
	ld.const.f32 	%f51, [%rd2+12];
	fma.rn.f32 	%f78, %f51, %f50, %f78;
$L__BB1_13:
	add.s32 	%r19, %r15, 4;
	setp.gt.s32 	%p29, %r19, -1;
	setp.lt.s32 	%p30, %r19, %r37;
	and.pred  	%p31, %p29, %p30;
	and.pred  	%p32, %p1, %p31;
	not.pred 	%p33, %p32;
	@%p33 bra 	$L__BB1_15;
	add.s32 	%r61, %r19, %r12;
	mad.lo.s32 	%r62, %r61, %r39, %r3;
	cvt.u64.u32 	%rd22, %r62;
	add.s64 	%rd23, %rd1, %rd22;
	ld.global.u8 	%rs5, [%rd23];
	cvt.rn.f32.u16 	%f52, %rs5;
	ld.const.f32 	%f53, [%rd2+16];
	fma.rn.f32 	%f78, %f53, %f52, %f78;
$L__BB1_15:
	add.s32 	%r20, %r15, 5;
	setp.gt.s32 	%p34, %r20, -1;
	setp.lt.s32 	%p35, %r20, %r37;
	and.pred  	%p36, %p34, %p35;
	and.pred  	%p37, %p1, %p36;
	not.pred 	%p38, %p37;
	@%p38 bra 	$L__BB1_17;
	add.s32 	%r63, %r20, %r12;
	mad.lo.s32 	%r64, %r63, %r39, %r3;
	cvt.u64.u32 	%rd24, %r64;
	add.s64 	%rd25, %rd1, %rd24;
	ld.global.u8 	%rs6, [%rd25];
	cvt.rn.f32.u16 	%f54, %rs6;
	ld.const.f32 	%f55, [%rd2+20];
	fma.rn.f32 	%f78, %f55, %f54, %f78;
$L__BB1_17:
	add.s32 	%r21, %r15, 6;
	setp.gt.s32 	%p39, %r21, -1;
	setp.lt.s32 	%p40, %r21, %r37;
	and.pred  	%p41, %p39, %p40;
	and.pred  	%p42, %p1, %p41;
	not.pred 	%p43, %p42;
	@%p43 bra 	$L__BB1_19;
	add.s32 	%r65, %r21, %r12;
	mad.lo.s32 	%r66, %r65, %r39, %r3;
	cvt.u64.u32 	%rd26, %r66;
	add.s64 	%rd27, %rd1, %rd26;
	ld.global.u8 	%rs7, [%rd27];
	cvt.rn.f32.u16 	%f56, %rs7;
	ld.const.f32 	%f57, [%rd2+24];
	fma.rn.f32 	%f78, %f57, %f56, %f78;
$L__BB1_19:
	add.s32 	%r22, %r15, 7;
	setp.gt.s32 	%p44, %r22, -1;
	setp.lt.s32 	%p45, %r22, %r37;
	and.pred  	%p46, %p44, %p45;
	and.pred  	%p47, %p1, %p46;
	not.pred 	%p48, %p47;
	@%p48 bra 	$L__BB1_21;
	add.s32 	%r67, %r22, %r12;
	mad.lo.s32 	%r68, %r67, %r39, %r3;
	cvt.u64.u32 	%rd28, %r68;
	add.s64 	%rd29, %rd1, %rd28;
	ld.global.u8 	%rs8, [%rd29];
	cvt.rn.f32.u16 	%f58, %rs8;
	ld.const.f32 	%f59, [%rd2+28];
	fma.rn.f32 	%f78, %f59, %f58, %f78;
$L__BB1_21:
	add.s32 	%r92, %r92, 8;
	setp.ne.s32 	%p49, %r92, %r9;
	mov.u32 	%r94, %r9;
	@%p49 bra 	$L__BB1_5;
$L__BB1_22:
	setp.eq.s32 	%p50, %r6, 0;
	@%p50 bra 	$L__BB1_43;
	setp.lt.u32 	%p51, %r7, 3;
	@%p51 bra 	$L__BB1_33;
	add.s32 	%r25, %r5, %r94;
	setp.gt.s32 	%p52, %r25, -1;
	setp.lt.s32 	%p53, %r25, %r37;
	and.pred  	%p54, %p52, %p53;
	and.pred  	%p55, %p1, %p54;
	not.pred 	%p56, %p55;
	@%p56 bra 	$L__BB1_26;
	add.s32 	%r69, %r25, %r12;
	mad.lo.s32 	%r70, %r69, %r39, %r3;
	add.s32 	%r71, %r94, %r13;
	cvt.u64.u32 	%rd30, %r70;
	add.s64 	%rd31, %rd1, %rd30;
	ld.global.u8 	%rs9, [%rd31];
	cvt.rn.f32.u16 	%f61, %rs9;
	mul.wide.u32 	%rd32, %r71, 4;
	add.s64 	%rd34, %rd62, %rd32;
	ld.const.f32 	%f62, [%rd34];
	fma.rn.f32 	%f78, %f62, %f61, %f78;
$L__BB1_26:
	add.s32 	%r26, %r25, 1;
	setp.gt.s32 	%p57, %r26, -1;
	setp.lt.s32 	%p58, %r26, %r37;
	and.pred  	%p59, %p57, %p58;
	and.pred  	%p60, %p1, %p59;
	cvt.u64.u32 	%rd35, %r13;
	cvt.u64.u32 	%rd36, %r94;
	add.s64 	%rd37, %rd36, %rd35;
	shl.b64 	%rd38, %rd37, 2;
	add.s64 	%rd3, %rd62, %rd38;
	not.pred 	%p61, %p60;
	@%p61 bra 	$L__BB1_28;
	add.s32 	%r72, %r26, %r12;
	mad.lo.s32 	%r73, %r72, %r39, %r3;
	cvt.u64.u32 	%rd40, %r73;
	add.s64 	%rd41, %rd1, %rd40;
	ld.global.u8 	%rs10, [%rd41];
	cvt.rn.f32.u16 	%f63, %rs10;
	ld.const.f32 	%f64, [%rd3+4];
	fma.rn.f32 	%f78, %f64, %f63, %f78;
$L__BB1_28:
	add.s32 	%r27, %r25, 2;
	setp.gt.s32 	%p62, %r27, -1;
	setp.lt.s32 	%p63, %r27, %r37;
	and.pred  	%p64, %p62, %p63;
	and.pred  	%p65, %p1, %p64;
	not.pred 	%p66, %p65;
	@%p66 bra 	$L__BB1_30;
	add.s32 	%r74, %r27, %r12;
	mad.lo.s32 	%r75, %r74, %r39, %r3;
	cvt.u64.u32 	%rd42, %r75;
	add.s64 	%rd43, %rd1, %rd42;
	ld.global.u8 	%rs11, [%rd43];
	cvt.rn.f32.u16 	%f65, %rs11;
	ld.const.f32 	%f66, [%rd3+8];
	fma.rn.f32 	%f78, %f66, %f65, %f78;
$L__BB1_30:
	add.s32 	%r28, %r25, 3;
	setp.gt.s32 	%p67, %r28, -1;
	setp.lt.s32 	%p68, %r28, %r37;
	and.pred  	%p69, %p67, %p68;
	and.pred  	%p70, %p1, %p69;
	not.pred 	%p71, %p70;
	@%p71 bra 	$L__BB1_32;
	add.s32 	%r76, %r28, %r12;
	mad.lo.s32 	%r77, %r76, %r39, %r3;
	cvt.u64.u32 	%rd44, %r77;
	add.s64 	%rd45, %rd1, %rd44;
	ld.global.u8 	%rs12, [%rd45];
	cvt.rn.f32.u16 	%f67, %rs12;
	ld.const.f32 	%f68, [%rd3+12];
	fma.rn.f32 	%f78, %f68, %f67, %f78;
$L__BB1_32:
	add.s32 	%r94, %r94, 4;
$L__BB1_33:
	setp.eq.s32 	%p72, %r8, 0;
	@%p72 bra 	$L__BB1_43;
	setp.eq.s32 	%p73, %r8, 1;
	@%p73 bra 	$L__BB1_40;
	add.s32 	%r31, %r5, %r94;
	setp.gt.s32 	%p74, %r31, -1;
	setp.lt.s32 	%p75, %r31, %r37;
	and.pred  	%p76, %p74, %p75;
	and.pred  	%p77, %p1, %p76;
	not.pred 	%p78, %p77;
	@%p78 bra 	$L__BB1_37;
	add.s32 	%r78, %r31, %r12;
	mad.lo.s32 	%r79, %r78, %r39, %r3;
	add.s32 	%r80, %r94, %r13;
	cvt.u64.u32 	%rd46, %r79;
	add.s64 	%rd47, %rd1, %rd46;
	ld.global.u8 	%rs13, [%rd47];
	cvt.rn.f32.u16 	%f70, %rs13;
	mul.wide.u32 	%rd48, %r80, 4;
	add.s64 	%rd50, %rd62, %rd48;
	ld.const.f32 	%f71, [%rd50];
	fma.rn.f32 	%f78, %f71, %f70, %f78;
$L__BB1_37:
	add.s32 	%r32, %r31, 1;
	setp.gt.s32 	%p79, %r32, -1;
	setp.lt.s32 	%p80, %r32, %r37;
	and.pred  	%p81, %p79, %p80;
	and.pred  	%p82, %p1, %p81;
	not.pred 	%p83, %p82;
	@%p83 bra 	$L__BB1_39;
	add.s32 	%r81, %r32, %r12;
	mad.lo.s32 	%r82, %r81, %r39, %r3;
	cvt.u64.u32 	%rd51, %r82;
	add.s64 	%rd52, %rd1, %rd51;
	ld.global.u8 	%rs14, [%rd52];
	cvt.rn.f32.u16 	%f72, %rs14;
	cvt.u64.u32 	%rd53, %r13;
	cvt.u64.u32 	%rd54, %r94;
	add.s64 	%rd55, %rd54, %rd53;
	shl.b64 	%rd56, %rd55, 2;
	add.s64 	%rd58, %rd62, %rd56;
	ld.const.f32 	%f73, [%rd58+4];
	fma.rn.f32 	%f78, %f73, %f72, %f78;
$L__BB1_39:
	add.s32 	%r94, %r94, 2;
$L__BB1_40:
	setp.eq.s32 	%p84, %r10, 0;
	@%p84 bra 	$L__BB1_43;
	add.s32 	%r35, %r5, %r94;
	setp.gt.s32 	%p85, %r35, -1;
	setp.lt.s32 	%p86, %r35, %r37;
	and.pred  	%p87, %p85, %p86;
	and.pred  	%p88, %p1, %p87;
	not.pred 	%p89, %p88;
	@%p89 bra 	$L__BB1_43;
	add.s32 	%r83, %r35, %r12;
	mad.lo.s32 	%r84, %r83, %r39, %r3;
	add.s32 	%r85, %r94, %r13;
	cvt.u64.u32 	%rd59, %r84;
	add.s64 	%rd60, %rd1, %rd59;
	ld.global.u8 	%rs15, [%rd60];
	cvt.rn.f32.u16 	%f74, %rs15;
	mul.wide.u32 	%rd61, %r85, 4;
	add.s64 	%rd63, %rd62, %rd61;
	ld.const.f32 	%f75, [%rd63];
	fma.rn.f32 	%f78, %f75, %f74, %f78;
$L__BB1_43:
	add.s32 	%r91, %r91, 1;
	setp.ne.s32 	%p90, %r91, %r38;
	@%p90 bra 	$L__BB1_3;
	add.f32 	%f99, %f78, 0f3F000000;
$L__BB1_45:
	cvt.rzi.s32.f32 	%r86, %f99;
	max.s32 	%r87, %r86, 0;
	min.s32 	%r88, %r87, 255;
	mad.lo.s32 	%r89, %r37, %r2, %r1;
	mad.lo.s32 	%r90, %r89, %r39, %r3;
	cvt.s64.s32 	%rd64, %r90;
	cvta.to.global.u64 	%rd65, %rd4;
	add.s64 	%rd66, %rd65, %rd64;
	st.global.u8 	[%rd66], %r88;
$L__BB1_46:
	ret;

}


// ===== COMPILED SASS (sm_100) =====

	.target	sm_100

	.elftype	@"ET_EXEC"


//--------------------- .note.nv.tkinfo           --------------------------
	.section	.note.nv.tkinfo,"",@"SHT_NOTE"
	.sectionflags	@"SHF_NOTE_NV_TKINFO"
	.tkinfo
        /*0018*/ 	.word	0x00000002
        /*0030*/ 	.string	""
        /*0030*/ 	.string	"ptxas"
        /*0030*/ 	.string	"Cuda compilation tools, release 13.0, V13.0.88"
        /*0030*/ 	.string	"Build cuda_13.0.r13.0/compiler.36424714_0"
        /*0030*/ 	.string	"-arch sm_100 -m 64 "



//--------------------- .note.nv.cuinfo           --------------------------
	.section	.note.nv.cuinfo,"",@"SHT_NOTE"
	.sectionflags	@"SHF_NOTE_NV_CUINFO"
        /*0018*/ 	.short	0x0002
        /*001a*/ 	.short	0x0064
        /*001c*/ 	.short	0x0082
	.zero		2


//--------------------- .nv.info                  --------------------------
	.section	.nv.info,"",@"SHT_CUDA_INFO"
	.align	4


	//----- nvinfo : EIATTR_REGCOUNT
	.align		4
        /*0000*/ 	.byte	0x04, 0x2f
        /*0002*/ 	.short	(.L_2 - .L_1)
	.align		4
.L_1:
        /*0004*/ 	.word	index@(_Z17convolution2D_GPUPhS_Pfiii)
        /*0008*/ 	.word	0x00000020


	//----- nvinfo : EIATTR_FRAME_SIZE
	.align		4
.L_2:
        /*000c*/ 	.byte	0x04, 0x11
        /*000e*/ 	.short	(.L_4 - .L_3)
	.align		4
.L_3:
        /*0010*/ 	.word	index@(_Z17convolution2D_GPUPhS_Pfiii)
        /*0014*/ 	.word	0x00000000


	//----- nvinfo : EIATTR_REGCOUNT
	.align		4
.L_4:
        /*0018*/ 	.byte	0x04, 0x2f
        /*001a*/ 	.short	(.L_6 - .L_5)
	.align		4
.L_5:
        /*001c*/ 	.word	index@(_Z27convolution2D_GPU_OptimizedPhS_iii)
        /*0020*/ 	.word	0x00000020


	//----- nvinfo : EIATTR_FRAME_SIZE
	.align		4
.L_6:
        /*0024*/ 	.byte	0x04, 0x11
        /*0026*/ 	.short	(.L_8 - .L_7)
	.align		4
.L_7:
        /*0028*/ 	.word	index@(_Z27convolution2D_GPU_OptimizedPhS_iii)
        /*002c*/ 	.word	0x00000000


	//----- nvinfo : EIATTR_MIN_STACK_SIZE
	.align		4
.L_8:
        /*0030*/ 	.byte	0x04, 0x12
        /*0032*/ 	.short	(.L_10 - .L_9)
	.align		4
.L_9:
        /*0034*/ 	.word	index@(_Z27convolution2D_GPU_OptimizedPhS_iii)
        /*0038*/ 	.word	0x00000000


	//----- nvinfo : EIATTR_MIN_STACK_SIZE
	.align		4
.L_10:
        /*003c*/ 	.byte	0x04, 0x12
        /*003e*/ 	.short	(.L_12 - .L_11)
	.align		4
.L_11:
        /*0040*/ 	.word	index@(_Z17convolution2D_GPUPhS_Pfiii)
        /*0044*/ 	.word	0x00000000
.L_12:


//--------------------- .nv.compat                --------------------------
	.section	.nv.compat,"",@"SHT_CUDA_COMPAT_INFO"
	.align	4
        /*0000*/ 	.byte	0x02, 0x09, 0x00, 0x00, 0x02, 0x02, 0x01, 0x00, 0x02, 0x05, 0x05, 0x00, 0x03, 0x07, 0x01, 0x01
        /*0010*/ 	.byte	0x02, 0x03, 0x00, 0x00, 0x02, 0x06, 0x01, 0x00, 0x04, 0x0b, 0x08, 0x00, 0x09, 0x00, 0x00, 0x00
        /*0020*/ 	.byte	0x00, 0x00, 0x00, 0x00


//--------------------- .nv.info._Z27convolution2D_GPU_OptimizedPhS_iii --------------------------
	.section	.nv.info._Z27convolution2D_GPU_OptimizedPhS_iii,"",@"SHT_CUDA_INFO"
	.sectionflags	@""
	.align	4


	//----- nvinfo : EIATTR_CUDA_API_VERSION
	.align		4
        /*0000*/ 	.byte	0x04, 0x37
        /*0002*/ 	.short	(.L_14 - .L_13)
.L_13:
        /*0004*/ 	.word	0x00000082


	//----- nvinfo : EIATTR_KPARAM_INFO
	.align		4
.L_14:
        /*0008*/ 	.byte	0x04, 0x17
        /*000a*/ 	.short	(.L_16 - .L_15)
.L_15:
        /*000c*/ 	.word	0x00000000
        /*0010*/ 	.short	0x0004
        /*0012*/ 	.short	0x0018
        /*0014*/ 	.byte	0x00, 0xf0, 0x11, 0x00


	//----- nvinfo : EIATTR_KPARAM_INFO
	.align		4
.L_16:
        /*0018*/ 	.byte	0x04, 0x17
        /*001a*/ 	.short	(.L_18 - .L_17)
.L_17:
        /*001c*/ 	.word	0x00000000
        /*0020*/ 	.short	0x0003
        /*0022*/ 	.short	0x0014
        /*0024*/ 	.byte	0x00, 0xf0, 0x11, 0x00


	//----- nvinfo : EIATTR_KPARAM_INFO
	.align		4
.L_18:
        /*0028*/ 	.byte	0x04, 0x17
        /*002a*/ 	.short	(.L_20 - .L_19)
.L_19:
        /*002c*/ 	.word	0x00000000
        /*0030*/ 	.short	0x0002
        /*0032*/ 	.short	0x0010
        /*0034*/ 	.byte	0x00, 0xf0, 0x11, 0x00


	//----- nvinfo : EIATTR_KPARAM_INFO
	.align		4
.L_20:
        /*0038*/ 	.byte	0x04, 0x17
        /*003a*/ 	.short	(.L_22 - .L_21)
.L_21:
        /*003c*/ 	.word	0x00000000
        /*0040*/ 	.short	0x0001
        /*0042*/ 	.short	0x0008
        /*0044*/ 	.byte	0x00, 0xf5, 0x21, 0x00


	//----- nvinfo : EIATTR_KPARAM_INFO
	.align		4
.L_22:
        /*0048*/ 	.byte	0x04, 0x17
        /*004a*/ 	.short	(.L_24 - .L_23)
.L_23:
        /*004c*/ 	.word	0x00000000
        /*0050*/ 	.short	0x0000
        /*0052*/ 	.short	0x0000
        /*0054*/ 	.byte	0x00, 0xf5, 0x21, 0x00


	//----- nvinfo : EIATTR_SPARSE_MMA_MASK
	.align		4
.L_24:
        /*0058*/ 	.byte	0x03, 0x50
        /*005a*/ 	.short	0x0000


	//----- nvinfo : EIATTR_MAXREG_COUNT
	.align		4
        /*005c*/ 	.byte	0x03, 0x1b
        /*005e*/ 	.short	0x00ff


	//----- nvinfo : EIATTR_MERCURY_ISA_VERSION
	.align		4
        /*0060*/ 	.byte	0x03, 0x5f
        /*0062*/ 	.short	0x0101


	//----- nvinfo : EIATTR_VRC_CTA_INIT_COUNT
	.align		4
        /*0064*/ 	.byte	0x02, 0x4a
	.zero		1
	.zero		1


	//----- nvinfo : EIATTR_EXIT_INSTR_OFFSETS
	.align		4
        /*0068*/ 	.byte	0x04, 0x1c
        /*006a*/ 	.short	(.L_26 - .L_25)


	//   ....[0]....
.L_25:
        /*006c*/ 	.word	0x000000f0


	//   ....[1]....
        /*0070*/ 	.word	0x000012a0


	//----- nvinfo : EIATTR_CRS_STACK_SIZE
	.align		4
.L_26:
        /*0074*/ 	.byte	0x04, 0x1e
        /*0076*/ 	.short	(.L_28 - .L_27)
.L_27:
        /*0078*/ 	.word	0x00000000


	//----- nvinfo : EIATTR_CBANK_PARAM_SIZE
	.align		4
.L_28:
        /*007c*/ 	.byte	0x03, 0x19
        /*007e*/ 	.short	0x001c


	//----- nvinfo : EIATTR_PARAM_CBANK
	.align		4
        /*0080*/ 	.byte	0x04, 0x0a
        /*0082*/ 	.short	(.L_30 - .L_29)
	.align		4
.L_29:
        /*0084*/ 	.word	index@(.nv.constant0._Z27convolution2D_GPU_OptimizedPhS_iii)
        /*0088*/ 	.short	0x0380
        /*008a*/ 	.short	0x001c


	//----- nvinfo : EIATTR_SW_WAR
	.align		4
.L_30:
        /*008c*/ 	.byte	0x04, 0x36
        /*008e*/ 	.short	(.L_32 - .L_31)
.L_31:
        /*0090*/ 	.word	0x00000008
.L_32:


//--------------------- .nv.info._Z17convolution2D_GPUPhS_Pfiii --------------------------
	.section	.nv.info._Z17convolution2D_GPUPhS_Pfiii,"",@"SHT_CUDA_INFO"
	.sectionflags	@""
	.align	4


	//----- nvinfo : EIATTR_CUDA_API_VERSION
	.align		4
        /*0000*/ 	.byte	0x04, 0x37
        /*0002*/ 	.short	(.L_34 - .L_33)
.L_33:
        /*0004*/ 	.word	0x00000082


	//----- nvinfo : EIATTR_KPARAM_INFO
	.align		4
.L_34:
        /*0008*/ 	.byte	0x04, 0x17
        /*000a*/ 	.short	(.L_36 - .L_35)
.L_35:
        /*000c*/ 	.word	0x00000000
        /*0010*/ 	.short	0x0005
        /*0012*/ 	.short	0x0020
        /*0014*/ 	.byte	0x00, 0xf0, 0x11, 0x00


	//----- nvinfo : EIATTR_KPARAM_INFO
	.align		4
.L_36:
        /*0018*/ 	.byte	0x04, 0x17
        /*001a*/ 	.short	(.L_38 - .L_37)
.L_37:
        /*001c*/ 	.word	0x00000000
        /*0020*/ 	.short	0x0004
        /*0022*/ 	.short	0x001c
        /*0024*/ 	.byte	0x00, 0xf0, 0x11, 0x00


	//----- nvinfo : EIATTR_KPARAM_INFO
	.align		4
.L_38:
        /*0028*/ 	.byte	0x04, 0x17
        /*002a*/ 	.short	(.L_40 - .L_39)
.L_39:
        /*002c*/ 	.word	0x00000000
        /*0030*/ 	.short	0x0003
        /*0032*/ 	.short	0x0018
        /*0034*/ 	.byte	0x00, 0xf0, 0x11, 0x00


	//----- nvinfo : EIATTR_KPARAM_INFO
	.align		4
.L_40:
        /*0038*/ 	.byte	0x04, 0x17
        /*003a*/ 	.short	(.L_42 - .L_41)
.L_41:
        /*003c*/ 	.word	0x00000000
        /*0040*/ 	.short	0x0002
        /*0042*/ 	.short	0x0010
        /*0044*/ 	.byte	0x00, 0xf5, 0x21, 0x00


	//----- nvinfo : EIATTR_KPARAM_INFO
	.align		4
.L_42:
        /*0048*/ 	.byte	0x04, 0x17
        /*004a*/ 	.short	(.L_44 - .L_43)
.L_43:
        /*004c*/ 	.word	0x00000000
        /*0050*/ 	.short	0x0001
        /*0052*/ 	.short	0x0008
        /*0054*/ 	.byte	0x00, 0xf5, 0x21, 0x00


	//----- nvinfo : EIATTR_KPARAM_INFO
	.align		4
.L_44:
        /*0058*/ 	.byte	0x04, 0x17
        /*005a*/ 	.short	(.L_46 - .L_45)
.L_45:
        /*005c*/ 	.word	0x00000000
        /*0060*/ 	.short	0x0000
        /*0062*/ 	.short	0x0000
        /*0064*/ 	.byte	0x00, 0xf5, 0x21, 0x00


	//----- nvinfo : EIATTR_SPARSE_MMA_MASK
	.align		4
.L_46:
        /*0068*/ 	.byte	0x03, 0x50
        /*006a*/ 	.short	0x0000


	//----- nvinfo : EIATTR_MAXREG_COUNT
	.align		4
        /*006c*/ 	.byte	0x03, 0x1b
        /*006e*/ 	.short	0x00ff


	//----- nvinfo : EIATTR_MERCURY_ISA_VERSION
	.align		4
        /*0070*/ 	.byte	0x03, 0x5f
        /*0072*/ 	.short	0x0101


	//----- nvinfo : EIATTR_VRC_CTA_INIT_COUNT
	.align		4
        /*0074*/ 	.byte	0x02, 0x4a
	.zero		1
	.zero		1


	//----- nvinfo : EIATTR_EXIT_INSTR_OFFSETS
	.align		4
        /*0078*/ 	.byte	0x04, 0x1c
        /*007a*/ 	.short	(.L_48 - .L_47)


	//   ....[0]....
.L_47:
        /*007c*/ 	.word	0x000000f0


	//   ....[1]....
        /*0080*/ 	.word	0x00001390


	//----- nvinfo : EIATTR_CRS_STACK_SIZE
	.align		4
.L_48:
        /*0084*/ 	.byte	0x04, 0x1e
        /*0086*/ 	.short	(.L_50 - .L_49)
.L_49:
        /*0088*/ 	.word	0x00000000


	//----- nvinfo : EIATTR_CBANK_PARAM_SIZE
	.align		4
.L_50:
        /*008c*/ 	.byte	0x03, 0x19
        /*008e*/ 	.short	0x0024


	//----- nvinfo : EIATTR_PARAM_CBANK
	.align		4
        /*0090*/ 	.byte	0x04, 0x0a
        /*0092*/ 	.short	(.L_52 - .L_51)
	.align		4
.L_51:
        /*0094*/ 	.word	index@(.nv.constant0._Z17convolution2D_GPUPhS_Pfiii)
        /*0098*/ 	.short	0x0380
        /*009a*/ 	.short	0x0024


	//----- nvinfo : EIATTR_SW_WAR
	.align		4
.L_52:
        /*009c*/ 	.byte	0x04, 0x36
        /*009e*/ 	.short	(.L_54 - .L_53)
.L_53:
        /*00a0*/ 	.word	0x00000008
.L_54:


//--------------------- .nv.callgraph             --------------------------
	.section	.nv.callgraph,"",@"SHT_CUDA_CALLGRAPH"
	.align	4
	.sectionentsize	8
	.align		4
        /*0000*/ 	.word	0x00000000
	.align		4
        /*0004*/ 	.word	0xffffffff
	.align		4
        /*0008*/ 	.word	0x00000000
	.align		4
        /*000c*/ 	.word	0xfffffffe
	.align		4
        /*0010*/ 	.word	0x00000000
	.align		4
        /*0014*/ 	.word	0xfffffffd
	.align		4
        /*0018*/ 	.word	0x00000000
	.align		4
        /*001c*/ 	.word	0xfffffffc


//--------------------- .nv.constant3             --------------------------
	.section	.nv.constant3,"a",@progbits
	.align	4
.nv.constant3:
	.type		d_kernel,@object
	.size		d_kernel,(.L_0 - d_kernel)
d_kernel:
	.zero		4096
.L_0:


//--------------------- .text._Z27convolution2D_GPU_OptimizedPhS_iii --------------------------
	.section	.text._Z27convolution2D_GPU_OptimizedPhS_iii,"ax",@progbits
	.align	128
        .global         _Z27convolution2D_GPU_OptimizedPhS_iii
        .type           _Z27convolution2D_GPU_OptimizedPhS_iii,@function
        .size           _Z27convolution2D_GPU_OptimizedPhS_iii,(.L_x_18 - _Z27convolution2D_GPU_OptimizedPhS_iii)
        .other          _Z27convolution2D_GPU_OptimizedPhS_iii,@"STO_CUDA_ENTRY STV_DEFAULT"
_Z27convolution2D_GPU_OptimizedPhS_iii:
.text._Z27convolution2D_GPU_OptimizedPhS_iii:
[----:B------:R-:W-:Y:S01]  /*0000*/  LDC R1, c[0x0][0x37c] ;  /* 0x0000df00ff017b82 */ /* 0x000fe20000000800 */
[----:B------:R-:W0:Y:S07]  /*0010*/  S2R R3, SR_TID.X ;  /* 0x0000000000037919 */ /* 0x000e2e0000002100 */
[----:B------:R-:W0:Y:S01]  /*0020*/  S2UR UR4, SR_CTAID.X ;  /* 0x00000000000479c3 */ /* 0x000e220000002500 */
[----:B------:R-:W1:Y:S01]  /*0030*/  LDCU UR6, c[0x0][0x390] ;  /* 0x00007200ff0677ac */ /* 0x000e620008000800 */
[----:B------:R-:W2:Y:S06]  /*0040*/  S2R R5, SR_TID.Y ;  /* 0x0000000000057919 */ /* 0x000eac0000002200 */
[----:B------:R-:W0:Y:S08]  /*0050*/  LDC R0, c[0x0][0x360] ;  /* 0x0000d800ff007b82 */ /* 0x000e300000000800 */
[----:B------:R-:W2:Y:S08]  /*0060*/  S2UR UR5, SR_CTAID.Y ;  /* 0x00000000000579c3 */ /* 0x000eb00000002600 */
[----:B------:R-:W2:Y:S08]  /*0070*/  LDC R2, c[0x0][0x364] ;  /* 0x0000d900ff027b82 */ /* 0x000eb00000000800 */
[----:B------:R-:W3:Y:S01]  /*0080*/  S2UR UR10, SR_CTAID.Z ;  /* 0x00000000000a79c3 */ /* 0x000ee20000002700 */
[----:B0-----:R-:W-:-:S07]  /*0090*/  IMAD R0, R0, UR4, R3 ;  /* 0x0000000400007c24 */ /* 0x001fce000f8e0203 */
[----:B------:R-:W3:Y:S01]  /*00a0*/  LDC R4, c[0x0][0x398] ;  /* 0x0000e600ff047b82 */ /* 0x000ee20000000800 */
[----:B--2---:R-:W-:-:S05]  /*00b0*/  IMAD R3, R2, UR5, R5 ;  /* 0x0000000502037c24 */ /* 0x004fca000f8e0205 */
[----:B------:R-:W-:Y:S02]  /*00c0*/  VIMNMX R2, PT, PT, R0, R3, !PT ;  /* 0x0000000300027248 */ /* 0x000fe40007fe0100 */
[----:B---3--:R-:W-:-:S04]  /*00d0*/  ISETP.LE.AND P0, PT, R4, UR10, PT ;  /* 0x0000000a04007c0c */ /* 0x008fc8000bf03270 */
[----:B-1----:R-:W-:-:S13]  /*00e0*/  ISETP.GE.OR P0, PT, R2, UR6, P0 ;  /* 0x0000000602007c0c */ /* 0x002fda0008706670 */
[----:B------:R-:W-:Y:S05]  /*00f0*/  @P0 EXIT ;  /* 0x000000000000094d */ /* 0x000fea0003800000 */
[----:B------:R-:W0:Y:S01]  /*0100*/  LDCU UR5, c[0x0][0x394] ;  /* 0x00007280ff0577ac */ /* 0x000e220008000800 */
[----:B------:R-:W-:Y:S01]  /*0110*/  IMAD.MOV.U32 R4, RZ, RZ, 0x3f000000 ;  /* 0x3f000000ff047424 */ /* 0x000fe200078e00ff */
[----:B------:R-:W1:Y:S01]  /*0120*/  LDCU.64 UR12, c[0x0][0x358] ;  /* 0x00006b00ff0c77ac */ /* 0x000e620008000a00 */
[----:B0-----:R-:W-:-:S09]  /*0130*/  UISETP.GE.AND UP0, UPT, UR5, 0x1, UPT ;  /* 0x000000010500788c */ /* 0x001fd2000bf06270 */
[----:B-1----:R-:W-:Y:S05]  /*0140*/  BRA.U !UP0, `(.L_x_0) ;  /* 0x00000011082c7547 */ /* 0x002fea000b800000 */
[----:B------:R-:W-:Y:S01]  /*0150*/  ULOP3.LUT UR8, UR5, 0x7, URZ, 0xc0, !UPT ;  /* 0x0000000705087892 */ /* 0x000fe2000f8ec0ff */
[----:B------:R-:W-:Y:S01]  /*0160*/  IMAD.MOV.U32 R2, RZ, RZ, RZ ;  /* 0x000000ffff027224 */ /* 0x000fe200078e00ff */
[----:B------:R-:W-:Y:S02]  /*0170*/  USHF.R.U32.HI UR4, URZ, 0x1, UR5 ;  /* 0x00000001ff047899 */ /* 0x000fe40008011605 */
[----:B------:R-:W-:Y:S02]  /*0180*/  UIADD3 UR6, UPT, UPT, UR8, -0x1, URZ ;  /* 0xffffffff08067890 */ /* 0x000fe4000fffe0ff */
[----:B------:R-:W-:Y:S02]  /*0190*/  ULOP3.LUT UR9, UR5, 0x3, URZ, 0xc0, !UPT ;  /* 0x0000000305097892 */ /* 0x000fe4000f8ec0ff */
[----:B------:R-:W-:Y:S01]  /*01a0*/  VIADD R4, R3, -UR4 ;  /* 0x8000000403047c36 */ /* 0x000fe20008000000 */
[----:B------:R-:W-:Y:S01]  /*01b0*/  ULOP3.LUT UR5, UR5, 0x7ffffff8, URZ, 0xc0, !UPT ;  /* 0x7ffffff805057892 */ /* 0x000fe2000f8ec0ff */
[----:B------:R-:W-:Y:S01]  /*01c0*/  VIADD R5, R0, -UR4 ;  /* 0x8000000400057c36 */ /* 0x000fe20008000000 */
[----:B------:R-:W-:Y:S01]  /*01d0*/  UISETP.GE.U32.AND UP1, UPT, UR6, 0x3, UPT ;  /* 0x000000030600788c */ /* 0x000fe2000bf26070 */
[----:B------:R-:W-:-:S10]  /*01e0*/  UMOV UR4, URZ ;  /* 0x000000ff00047c82 */ /* 0x000fd40008000000 */
.L_x_7:
[----:B------:R-:W0:Y:S01]  /*01f0*/  LDCU.64 UR6, c[0x0][0x390] ;  /* 0x00007200ff0677ac */ /* 0x000e220008000a00 */
[----:B------:R-:W-:Y:S02]  /*0200*/  VIADD R6, R4, UR4 ;  /* 0x0000000404067c36 */ /* 0x000fe40008000000 */
[----:B------:R-:W-:Y:S01]  /*0210*/  HFMA2 R16, -RZ, RZ, 0, 0 ;  /* 0x00000000ff107431 */ /* 0x000fe200000001ff */
[----:B0-----:R-:W-:Y:S02]  /*0220*/  UISETP.GE.U32.AND UP2, UPT, UR7, 0x8, UPT ;  /* 0x000000080700788c */ /* 0x001fe4000bf46070 */
[C---:B------:R-:W-:Y:S01]  /*0230*/  ISETP.GE.AND P0, PT, R6.reuse, UR6, PT ;  /* 0x0000000606007c0c */ /* 0x040fe2000bf06270 */
[----:B------:R-:W-:Y:S02]  /*0240*/  UIMAD UR11, UR4, UR7, URZ ;  /* 0x00000007040b72a4 */ /* 0x000fe4000f8e02ff */
[----:B------:R-:W-:Y:S01]  /*0250*/  UIADD3 UR4, UPT, UPT, UR4, 0x1, URZ ;  /* 0x0000000104047890 */ /* 0x000fe2000fffe0ff */
[----:B------:R-:W-:-:S03]  /*0260*/  ISETP.GT.AND P0, PT, R6, -0x1, !P0 ;  /* 0xffffffff0600780c */ /* 0x000fc60004704270 */
[----:B------:R-:W-:Y:S01]  /*0270*/  UISETP.NE.AND UP0, UPT, UR4, UR7, UPT ;  /* 0x000000070400728c */ /* 0x000fe2000bf05270 */
[----:B------:R-:W-:Y:S10]  /*0280*/  BRA.U !UP2, `(.L_x_1) ;  /* 0x000000050aec7547 */ /* 0x000ff4000b800000 */
[----:B------:R-:W-:Y:S01]  /*0290*/  IMAD.MOV.U32 R8, RZ, RZ, RZ ;  /* 0x000000ffff087224 */ /* 0x000fe200078e00ff */
[----:B------:R-:W0:Y:S06]  /*02a0*/  LDCU UR6, c[0x0][0x390] ;  /* 0x00007200ff0677ac */ /* 0x000e2c0008000800 */
.L_x_2:
[----:B------:R-:W-:-:S04]  /*02b0*/  IMAD.IADD R9, R5, 0x1, R8 ;  /* 0x0000000105097824 */ /* 0x000fc800078e0208 */
[C---:B------:R-:W-:Y:S01]  /*02c0*/  VIADD R15, R9.reuse, 0x1 ;  /* 0x00000001090f7836 */ /* 0x040fe20000000000 */
[----:B0-----:R-:W-:-:S04]  /*02d0*/  ISETP.GE.AND P1, PT, R9, UR6, PT ;  /* 0x0000000609007c0c */ /* 0x001fc8000bf26270 */
[----:B------:R-:W-:Y:S02]  /*02e0*/  ISETP.GT.AND P1, PT, R9, -0x1, !P1 ;  /* 0xffffffff0900780c */ /* 0x000fe40004f24270 */
[C---:B------:R-:W-:Y:S02]  /*02f0*/  ISETP.GE.AND P2, PT, R15.reuse, UR6, PT ;  /* 0x000000060f007c0c */ /* 0x040fe4000bf46270 */
[----:B------:R-:W-:Y:S02]  /*0300*/  PLOP3.LUT P1, PT, P0, P1, PT, 0x80, 0x8 ;  /* 0x000000000008781c */ /* 0x000fe40000723070 */
[----:B------:R-:W-:-:S04]  /*0310*/  ISETP.GT.AND P2, PT, R15, -0x1, !P2 ;  /* 0xffffffff0f00780c */ /* 0x000fc80005744270 */
[----:B------:R-:W-:-:S07]  /*0320*/  PLOP3.LUT P2, PT, P0, P2, PT, 0x80, 0x8 ;  /* 0x000000000008781c */ /* 0x000fce0000745070 */
[----:B------:R-:W0:Y:S01]  /*0330*/  @P1 LDC R10, c[0x0][0x398] ;  /* 0x0000e600ff0a1b82 */ /* 0x000e220000000800 */
[----:B------:R-:W-:-:S07]  /*0340*/  @P1 IMAD R7, R6, UR6, R9 ;  /* 0x0000000606071c24 */ /* 0x000fce000f8e0209 */
[----:B------:R-:W1:Y:S08]  /*0350*/  @P1 LDC.64 R12, c[0x0][0x380] ;  /* 0x0000e000ff0c1b82 */ /* 0x000e700000000a00 */
[----:B------:R-:W2:Y:S01]  /*0360*/  @P2 LDC R14, c[0x0][0x398] ;  /* 0x0000e600ff0e2b82 */ /* 0x000ea20000000800 */
[----:B0-----:R-:W-:-:S07]  /*0370*/  @P1 IMAD R7, R7, R10, UR10 ;  /* 0x0000000a07071e24 */ /* 0x001fce000f8e020a */
[----:B------:R-:W0:Y:S01]  /*0380*/  @P2 LDC.64 R10, c[0x0][0x380] ;  /* 0x0000e000ff0a2b82 */ /* 0x000e220000000a00 */
[----:B-1----:R-:W-:Y:S01]  /*0390*/  @P1 IADD3 R12, P3, PT, R7, R12, RZ ;  /* 0x0000000c070c1210 */ /* 0x002fe20007f7e0ff */
[----:B------:R-:W-:-:S04]  /*03a0*/  @P2 IMAD R7, R6, UR6, R15 ;  /* 0x0000000606072c24 */ /* 0x000fc8000f8e020f */
[----:B------:R-:W-:Y:S02]  /*03b0*/  @P1 IMAD.X R13, RZ, RZ, R13, P3 ;  /* 0x000000ffff0d1224 */ /* 0x000fe400018e060d */
[----:B--2---:R-:W-:-:S03]  /*03c0*/  @P2 IMAD R7, R7, R14, UR10 ;  /* 0x0000000a07072e24 */ /* 0x004fc6000f8e020e */
[----:B------:R-:W2:Y:S02]  /*03d0*/  @P1 LDG.E.U8 R12, desc[UR12][R12.64] ;  /* 0x0000000c0c0c1981 */ /* 0x000ea4000c1e1100 */
[----:B0-----:R-:W-:-:S05]  /*03e0*/  @P2 IADD3 R10, P3, PT, R7, R10, RZ ;  /* 0x0000000a070a2210 */ /* 0x001fca0007f7e0ff */
[----:B------:R-:W-:-:S05]  /*03f0*/  @P2 IMAD.X R11, RZ, RZ, R11, P3 ;  /* 0x000000ffff0b2224 */ /* 0x000fca00018e060b */
[----:B------:R2:W3:Y:S01]  /*0400*/  @P2 LDG.E.U8 R10, desc[UR12][R10.64] ;  /* 0x0000000c0a0a2981 */ /* 0x0004e2000c1e1100 */
[----:B------:R-:W-:Y:S01]  /*0410*/  IADD3 R7, PT, PT, R8, UR11, RZ ;  /* 0x0000000b08077c10 */ /* 0x000fe2000fffe0ff */
[C---:B------:R-:W-:Y:S01]  /*0420*/  VIADD R19, R9.reuse, 0x2 ;  /* 0x0000000209137836 */ /* 0x040fe20000000000 */
[C---:B------:R-:W-:Y:S01]  /*0430*/  IADD3 R25, PT, PT, R9.reuse, 0x5, RZ ;  /* 0x0000000509197810 */ /* 0x040fe20007ffe0ff */
[----:B------:R-:W-:Y:S02]  /*0440*/  VIADD R15, R9, 0x3 ;  /* 0x00000003090f7836 */ /* 0x000fe40000000000 */
[----:B------:R-:W-:Y:S01]  /*0450*/  @P1 IMAD.SHL.U32 R14, R7, 0x4, RZ ;  /* 0x00000004070e1824 */ /* 0x000fe200078e00ff */
[----:B------:R-:W-:Y:S01]  /*0460*/  ISETP.GE.AND P6, PT, R19, UR6, PT ;  /* 0x0000000613007c0c */ /* 0x000fe2000bfc6270 */
[----:B------:R-:W-:Y:S01]  /*0470*/  VIADD R27, R9, 0x4 ;  /* 0x00000004091b7836 */ /* 0x000fe20000000000 */
[----:B------:R-:W-:Y:S01]  /*0480*/  ISETP.GE.AND P5, PT, R15, UR6, PT ;  /* 0x000000060f007c0c */ /* 0x000fe2000bfa6270 */
[----:B------:R-:W-:Y:S01]  /*0490*/  IMAD.SHL.U32 R7, R7, 0x4, RZ ;  /* 0x0000000407077824 */ /* 0x000fe200078e00ff */
[----:B------:R-:W-:Y:S01]  /*04a0*/  ISETP.GT.AND P6, PT, R19, -0x1, !P6 ;  /* 0xffffffff1300780c */ /* 0x000fe200077c4270 */
[----:B------:R-:W0:Y:S01]  /*04b0*/  @P1 LDC R14, c[0x3][R14] ;  /* 0x00c000000e0e1b82 */ /* 0x000e220000000800 */
[----:B------:R-:W-:Y:S01]  /*04c0*/  ISETP.GT.AND P5, PT, R15, -0x1, !P5 ;  /* 0xffffffff0f00780c */ /* 0x000fe20006fa4270 */
[----:B------:R-:W-:Y:S01]  /*04d0*/  VIADD R23, R9, 0x6 ;  /* 0x0000000609177836 */ /* 0x000fe20000000000 */
[----:B------:R-:W-:-:S02]  /*04e0*/  PLOP3.LUT P6, PT, P0, P6, PT, 0x80, 0x8 ;  /* 0x000000000008781c */ /* 0x000fc400007cd070 */
[C---:B------:R-:W-:Y:S02]  /*04f0*/  ISETP.GE.AND P4, PT, R27.reuse, UR6, PT ;  /* 0x000000061b007c0c */ /* 0x040fe4000bf86270 */
[----:B------:R-:W-:Y:S01]  /*0500*/  PLOP3.LUT P5, PT, P0, P5, PT, 0x80, 0x8 ;  /* 0x000000000008781c */ /* 0x000fe200007ab070 */
[----:B------:R-:W1:Y:S01]  /*0510*/  @P2 LDC R16, c[0x3][R7+0x4] ;  /* 0x00c0010007102b82 */ /* 0x000e620000000800 */
[----:B------:R-:W-:Y:S02]  /*0520*/  ISETP.GT.AND P4, PT, R27, -0x1, !P4 ;  /* 0xffffffff1b00780c */ /* 0x000fe40006784270 */
[C---:B------:R-:W-:Y:S02]  /*0530*/  ISETP.GE.AND P3, PT, R25.reuse, UR6, PT ;  /* 0x0000000619007c0c */ /* 0x040fe4000bf66270 */
[----:B------:R-:W-:Y:S02]  /*0540*/  PLOP3.LUT P4, PT, P0, P4, PT, 0x80, 0x8 ;  /* 0x000000000008781c */ /* 0x000fe40000789070 */
[----:B------:R-:W-:Y:S01]  /*0550*/  ISETP.GT.AND P3, PT, R25, -0x1, !P3 ;  /* 0xffffffff1900780c */ /* 0x000fe20005f64270 */
[----:B------:R-:W4:Y:S01]  /*0560*/  @P6 LDC R29, c[0x0][0x398] ;  /* 0x0000e600ff1d6b82 */ /* 0x000f220000000800 */
[----:B------:R-:W-:-:S02]  /*0570*/  IADD3 R9, PT, PT, R9, 0x7, RZ ;  /* 0x0000000709097810 */ /* 0x000fc40007ffe0ff */
[----:B------:R-:W-:Y:S01]  /*0580*/  PLOP3.LUT P3, PT, P0, P3, PT, 0x80, 0x8 ;  /* 0x000000000008781c */ /* 0x000fe20000767070 */
[----:B------:R-:W-:Y:S01]  /*0590*/  @P5 IMAD R15, R6, UR6, R15 ;  /* 0x00000006060f5c24 */ /* 0x000fe2000f8e020f */
[----:B------:R-:W-:-:S05]  /*05a0*/  P2R R20, PR, RZ, 0x40 ;  /* 0x00000040ff147803 */ /* 0x000fca0000000000 */
[----:B------:R-:W5:Y:S01]  /*05b0*/  @P4 LDC R24, c[0x0][0x398] ;  /* 0x0000e600ff184b82 */ /* 0x000f620000000800 */
[----:B------:R-:W-:-:S05]  /*05c0*/  @P4 IMAD R27, R6, UR6, R27 ;  /* 0x00000006061b4c24 */ /* 0x000fca000f8e021b */
[----:B------:R-:W-:Y:S02]  /*05d0*/  @P3 IMAD R25, R6, UR6, R25 ;  /* 0x0000000606193c24 */ /* 0x000fe4000f8e0219 */
[----:B------:R-:W0:Y:S01]  /*05e0*/  @P3 LDC R22, c[0x0][0x398] ;  /* 0x0000e600ff163b82 */ /* 0x000e220000000800 */
[----:B-----5:R-:W-:Y:S02]  /*05f0*/  @P4 IMAD R27, R27, R24, UR10 ;  /* 0x0000000a1b1b4e24 */ /* 0x020fe4000f8e0218 */
[----:B0-----:R-:W-:Y:S01]  /*0600*/  @P3 IMAD R25, R25, R22, UR10 ;  /* 0x0000000a19193e24 */ /* 0x001fe2000f8e0216 */
[----:B--2---:R-:W-:-:S04]  /*0610*/  @P1 I2FP.F32.U32 R11, R12 ;  /* 0x0000000c000b1245 */ /* 0x004fc80000201000 */
[----:B------:R-:W0:Y:S01]  /*0620*/  @P6 LDC.64 R12, c[0x0][0x380] ;  /* 0x0000e000ff0c6b82 */ /* 0x000e220000000a00 */
[----:B------:R-:W-:Y:S01]  /*0630*/  @P1 FFMA R2, R11, R14, R2 ;  /* 0x0000000e0b021223 */ /* 0x000fe20000000002 */
[----:B------:R-:W-:-:S06]  /*0640*/  ISETP.GE.AND P1, PT, R23, UR6, PT ;  /* 0x0000000617007c0c */ /* 0x000fcc000bf26270 */
[----:B------:R-:W2:Y:S01]  /*0650*/  @P5 LDC R14, c[0x0][0x398] ;  /* 0x0000e600ff0e5b82 */ /* 0x000ea20000000800 */
[----:B------:R-:W-:-:S04]  /*0660*/  ISETP.GT.AND P1, PT, R23, -0x1, !P1 ;  /* 0xffffffff1700780c */ /* 0x000fc80004f24270 */
[----:B------:R-:W-:Y:S02]  /*0670*/  PLOP3.LUT P1, PT, P0, P1, PT, 0x80, 0x8 ;  /* 0x000000000008781c */ /* 0x000fe40000723070 */
[----:B---3--:R-:W-:Y:S02]  /*0680*/  @P2 I2FP.F32.U32 R17, R10 ;  /* 0x0000000a00112245 */ /* 0x008fe40000201000 */
[----:B------:R-:W3:Y:S03]  /*0690*/  @P5 LDC.64 R10, c[0x0][0x380] ;  /* 0x0000e000ff0a5b82 */ /* 0x000ee60000000a00 */
[----:B-1----:R-:W-:Y:S01]  /*06a0*/  @P2 FFMA R2, R17, R16, R2 ;  /* 0x0000001011022223 */ /* 0x002fe20000000002 */
[----:B------:R-:W-:-:S04]  /*06b0*/  @P6 IMAD R16, R6, UR6, R19 ;  /* 0x0000000606106c24 */ /* 0x000fc8000f8e0213 */
[----:B------:R-:W1:Y:S01]  /*06c0*/  @P4 LDC.64 R18, c[0x0][0x380] ;  /* 0x0000e000ff124b82 */ /* 0x000e620000000a00 */
[----:B----4-:R-:W-:Y:S02]  /*06d0*/  @P6 IMAD R29, R16, R29, UR10 ;  /* 0x0000000a101d6e24 */ /* 0x010fe4000f8e021d */
[----:B------:R-:W-:-:S03]  /*06e0*/  @P1 IMAD R22, R6, UR6, R23 ;  /* 0x0000000606161c24 */ /* 0x000fc6000f8e0217 */
[----:B0-----:R-:W-:Y:S01]  /*06f0*/  @P6 IADD3 R12, P2, PT, R29, R12, RZ ;  /* 0x0000000c1d0c6210 */ /* 0x001fe20007f5e0ff */
[----:B--2---:R-:W-:Y:S01]  /*0700*/  @P5 IMAD R29, R15, R14, UR10 ;  /* 0x0000000a0f1d5e24 */ /* 0x004fe2000f8e020e */
[----:B------:R-:W0:Y:S03]  /*0710*/  @P3 LDC.64 R16, c[0x0][0x380] ;  /* 0x0000e000ff103b82 */ /* 0x000e260000000a00 */
[----:B------:R-:W-:-:S05]  /*0720*/  @P6 IMAD.X R13, RZ, RZ, R13, P2 ;  /* 0x000000ffff0d6224 */ /* 0x000fca00010e060d */
[----:B------:R-:W2:Y:S01]  /*0730*/  @P1 LDC R21, c[0x0][0x398] ;  /* 0x0000e600ff151b82 */ /* 0x000ea20000000800 */
[----:B---3--:R-:W-:-:S05]  /*0740*/  @P5 IADD3 R10, P2, PT, R29, R10, RZ ;  /* 0x0000000a1d0a5210 */ /* 0x008fca0007f5e0ff */
[----:B------:R-:W-:Y:S02]  /*0750*/  @P5 IMAD.X R11, RZ, RZ, R11, P2 ;  /* 0x000000ffff0b5224 */ /* 0x000fe400010e060b */
[----:B------:R-:W3:Y:S01]  /*0760*/  @P1 LDC.64 R14, c[0x0][0x380] ;  /* 0x0000e000ff0e1b82 */ /* 0x000ee20000000a00 */
[----:B-1----:R-:W-:Y:S02]  /*0770*/  @P4 IADD3 R18, P2, PT, R27, R18, RZ ;  /* 0x000000121b124210 */ /* 0x002fe40007f5e0ff */
[----:B------:R-:W4:Y:S03]  /*0780*/  @P5 LDG.E.U8 R10, desc[UR12][R10.64] ;  /* 0x0000000c0a0a5981 */ /* 0x000f26000c1e1100 */
[----:B------:R-:W-:Y:S01]  /*0790*/  @P4 IMAD.X R19, RZ, RZ, R19, P2 ;  /* 0x000000ffff134224 */ /* 0x000fe200010e0613 */
[----:B0-----:R-:W-:-:S04]  /*07a0*/  @P3 IADD3 R16, P2, PT, R25, R16, RZ ;  /* 0x0000001019103210 */ /* 0x001fc80007f5e0ff */
[----:B------:R-:W5:Y:S01]  /*07b0*/  @P4 LDG.E.U8 R18, desc[UR12][R18.64] ;  /* 0x0000000c12124981 */ /* 0x000f62000c1e1100 */
[----:B------:R-:W-:Y:S02]  /*07c0*/  @P3 IMAD.X R17, RZ, RZ, R17, P2 ;  /* 0x000000ffff113224 */ /* 0x000fe400010e0611 */
[----:B--2---:R-:W-:-:S03]  /*07d0*/  @P1 IMAD R21, R22, R21, UR10 ;  /* 0x0000000a16151e24 */ /* 0x004fc6000f8e0215 */
[----:B------:R-:W2:Y:S02]  /*07e0*/  @P3 LDG.E.U8 R16, desc[UR12][R16.64] ;  /* 0x0000000c10103981 */ /* 0x000ea4000c1e1100 */
[----:B---3--:R-:W-:-:S05]  /*07f0*/  @P1 IADD3 R22, P2, PT, R21, R14, RZ ;  /* 0x0000000e15161210 */ /* 0x008fca0007f5e0ff */
[----:B------:R-:W-:Y:S01]  /*0800*/  @P1 IMAD.X R23, RZ, RZ, R15, P2 ;  /* 0x000000ffff171224 */ /* 0x000fe200010e060f */
[----:B------:R-:W-:-:S04]  /*0810*/  ISETP.GE.AND P2, PT, R9, UR6, PT ;  /* 0x0000000609007c0c */ /* 0x000fc8000bf46270 */
[----:B------:R-:W-:Y:S01]  /*0820*/  ISETP.GT.AND P2, PT, R9, -0x1, !P2 ;  /* 0xffffffff0900780c */ /* 0x000fe20005744270 */
[----:B------:R-:W3:Y:S03]  /*0830*/  @P1 LDG.E.U8 R22, desc[UR12][R22.64] ;  /* 0x0000000c16161981 */ /* 0x000ee6000c1e1100 */
[----:B------:R-:W-:-:S13]  /*0840*/  PLOP3.LUT P2, PT, P0, P2, PT, 0x80, 0x8 ;  /* 0x000000000008781c */ /* 0x000fda0000745070 */
[----:B------:R-:W0:Y:S01]  /*0850*/  @P2 LDC R24, c[0x0][0x398] ;  /* 0x0000e600ff182b82 */ /* 0x000e220000000800 */
[----:B------:R-:W-:-:S07]  /*0860*/  @P2 IMAD R9, R6, UR6, R9 ;  /* 0x0000000606092c24 */ /* 0x000fce000f8e0209 */
[----:B------:R-:W1:Y:S01]  /*0870*/  @P2 LDC.64 R14, c[0x0][0x380] ;  /* 0x0000e000ff0e2b82 */ /* 0x000e620000000a00 */
[----:B0-----:R-:W-:-:S05]  /*0880*/  @P2 IMAD R9, R9, R24, UR10 ;  /* 0x0000000a09092e24 */ /* 0x001fca000f8e0218 */
[----:B-1----:R-:W-:-:S05]  /*0890*/  @P2 IADD3 R14, P6, PT, R9, R14, RZ ;  /* 0x0000000e090e2210 */ /* 0x002fca0007fde0ff */
[----:B------:R-:W-:Y:S01]  /*08a0*/  @P2 IMAD.X R15, RZ, RZ, R15, P6 ;  /* 0x000000ffff0f2224 */ /* 0x000fe200030e060f */
[----:B------:R-:W-:-:S04]  /*08b0*/  ISETP.NE.AND P6, PT, R20, RZ, PT ;  /* 0x000000ff1400720c */ /* 0x000fc80003fc5270 */
[----:B------:R-:W3:Y:S09]  /*08c0*/  @P2 LDG.E.U8 R14, desc[UR12][R14.64] ;  /* 0x0000000c0e0e2981 */ /* 0x000ef2000c1e1100 */
[----:B------:R-:W5:Y:S01]  /*08d0*/  @P6 LDG.E.U8 R12, desc[UR12][R12.64] ;  /* 0x0000000c0c0c6981 */ /* 0x000f62000c1e1100 */
[----:B------:R-:W0:Y:S08]  /*08e0*/  @P6 LDC R20, c[0x3][R7+0x8] ;  /* 0x00c0020007146b82 */ /* 0x000e300000000800 */
[----:B------:R-:W1:Y:S08]  /*08f0*/  @P5 LDC R21, c[0x3][R7+0xc] ;  /* 0x00c0030007155b82 */ /* 0x000e700000000800 */
[----:B------:R-:W2:Y:S08]  /*0900*/  @P4 LDC R24, c[0x3][R7+0x10] ;  /* 0x00c0040007184b82 */ /* 0x000eb00000000800 */
[----:B------:R-:W2:Y:S08]  /*0910*/  @P3 LDC R25, c[0x3][R7+0x14] ;  /* 0x00c0050007193b82 */ /* 0x000eb00000000800 */
[----:B------:R3:W3:Y:S01]  /*0920*/  @P1 LDC R26, c[0x3][R7+0x18] ;  /* 0x00c00600071a1b82 */ /* 0x0006e20000000800 */
[----:B------:R-:W-:Y:S01]  /*0930*/  VIADD R8, R8, 0x8 ;  /* 0x0000000808087836 */ /* 0x000fe20000000000 */
[----:B----4-:R-:W-:-:S02]  /*0940*/  @P5 I2FP.F32.U32 R11, R10 ;  /* 0x0000000a000b5245 */ /* 0x010fc40000201000 */
[----:B-----5:R-:W-:-:S05]  /*0950*/  @P6 I2FP.F32.U32 R9, R12 ;  /* 0x0000000c00096245 */ /* 0x020fca0000201000 */
[----:B0-----:R-:W-:Y:S01]  /*0960*/  @P6 FFMA R2, R9, R20, R2 ;  /* 0x0000001409026223 */ /* 0x001fe20000000002 */
[----:B------:R-:W-:Y:S01]  /*0970*/  @P4 I2FP.F32.U32 R9, R18 ;  /* 0x0000001200094245 */ /* 0x000fe20000201000 */
[----:B------:R0:W4:Y:S02]  /*0980*/  @P2 LDC R12, c[0x3][R7+0x1c] ;  /* 0x00c00700070c2b82 */ /* 0x0001240000000800 */
[----:B-1----:R-:W-:Y:S01]  /*0990*/  @P5 FFMA R2, R11, R21, R2 ;  /* 0x000000150b025223 */ /* 0x002fe20000000002 */
[----:B--2---:R-:W-:-:S03]  /*09a0*/  @P3 I2FP.F32.U32 R11, R16 ;  /* 0x00000010000b3245 */ /* 0x004fc60000201000 */
[----:B------:R-:W-:-:S04]  /*09b0*/  @P4 FFMA R2, R9, R24, R2 ;  /* 0x0000001809024223 */ /* 0x000fc80000000002 */
[----:B------:R-:W-:Y:S01]  /*09c0*/  @P3 FFMA R2, R11, R25, R2 ;  /* 0x000000190b023223 */ /* 0x000fe20000000002 */
[----:B------:R-:W-:Y:S02]  /*09d0*/  ISETP.NE.AND P3, PT, R8, UR5, PT ;  /* 0x0000000508007c0c */ /* 0x000fe4000bf65270 */
[----:B---3--:R-:W-:Y:S02]  /*09e0*/  @P1 I2FP.F32.U32 R9, R22 ;  /* 0x0000001600091245 */ /* 0x008fe40000201000 */
[----:B0-----:R-:W-:-:S03]  /*09f0*/  @P2 I2FP.F32.U32 R7, R14 ;  /* 0x0000000e00072245 */ /* 0x001fc60000201000 */
[----:B------:R-:W-:-:S04]  /*0a00*/  @P1 FFMA R2, R9, R26, R2 ;  /* 0x0000001a09021223 */ /* 0x000fc80000000002 */
[----:B----4-:R-:W-:Y:S02]  /*0a10*/  @P2 FFMA R2, R7, R12, R2 ;  /* 0x0000000c07022223 */ /* 0x010fe40000000002 */
[----:B------:R-:W-:Y:S05]  /*0a20*/  @P3 BRA `(.L_x_2) ;  /* 0xfffffff800203947 */ /* 0x000fea000383ffff */
[----:B------:R-:W-:-:S07]  /*0a30*/  IMAD.U32 R16, RZ, RZ, UR5 ;  /* 0x00000005ff107e24 */ /* 0x000fce000f8e00ff */
.L_x_1:
[----:B------:R-:W-:-:S09]  /*0a40*/  UISETP.NE.AND UP2, UPT, UR8, URZ, UPT ;  /* 0x000000ff0800728c */ /* 0x000fd2000bf45270 */
[----:B------:R-:W-:Y:S05]  /*0a50*/  BRA.U !UP2, `(.L_x_3) ;  /* 0x000000050ae07547 */ /* 0x000fea000b800000 */
[----:B------:R-:W-:Y:S01]  /*0a60*/  UISETP.NE.AND UP2, UPT, UR9, URZ, UPT ;  /* 0x000000ff0900728c */ /* 0x000fe2000bf45270 */
[----:B------:R-:W-:Y:S10]  /*0a70*/  BRA.U !UP1, `(.L_x_4) ;  /* 0x0000000109f07547 */ /* 0x000ff4000b800000 */
[----:B------:R-:W-:-:S04]  /*0a80*/  IMAD.IADD R19, R5, 0x1, R16 ;  /* 0x0000000105137824 */ /* 0x000fc800078e0210 */
[C---:B------:R-:W-:Y:S01]  /*0a90*/  VIADD R23, R19.reuse, 0x2 ;  /* 0x0000000213177836 */ /* 0x040fe20000000000 */
[C---:B------:R-:W-:Y:S01]  /*0aa0*/  IADD3 R21, PT, PT, R19.reuse, 0x1, RZ ;  /* 0x0000000113157810 */ /* 0x040fe20007ffe0ff */
[C---:B------:R-:W-:Y:S01]  /*0ab0*/  VIADD R17, R19.reuse, 0x3 ;  /* 0x0000000313117836 */ /* 0x040fe20000000000 */
[----:B------:R-:W-:Y:S02]  /*0ac0*/  ISETP.GE.AND P1, PT, R19, UR6, PT ;  /* 0x0000000613007c0c */ /* 0x000fe4000bf26270 */
[----:B------:R-:W-:Y:S02]  /*0ad0*/  ISETP.GE.AND P2, PT, R21, UR6, PT ;  /* 0x0000000615007c0c */ /* 0x000fe4000bf46270 */
[----:B------:R-:W-:Y:S02]  /*0ae0*/  ISETP.GT.AND P1, PT, R19, -0x1, !P1 ;  /* 0xffffffff1300780c */ /* 0x000fe40004f24270 */
[----:B------:R-:W-:Y:S02]  /*0af0*/  ISETP.GE.AND P4, PT, R23, UR6, PT ;  /* 0x0000000617007c0c */ /* 0x000fe4000bf86270 */
[----:B------:R-:W-:-:S02]  /*0b00*/  ISETP.GT.AND P2, PT, R21, -0x1, !P2 ;  /* 0xffffffff1500780c */ /* 0x000fc40005744270 */
[----:B------:R-:W-:Y:S02]  /*0b10*/  PLOP3.LUT P1, PT, P0, P1, PT, 0x80, 0x8 ;  /* 0x000000000008781c */ /* 0x000fe40000723070 */
[----:B------:R-:W-:Y:S02]  /*0b20*/  ISETP.GT.AND P4, PT, R23, -0x1, !P4 ;  /* 0xffffffff1700780c */ /* 0x000fe40006784270 */
[C---:B------:R-:W-:Y:S02]  /*0b30*/  ISETP.GE.AND P3, PT, R17.reuse, UR6, PT ;  /* 0x0000000611007c0c */ /* 0x040fe4000bf66270 */
[----:B------:R-:W-:Y:S02]  /*0b40*/  PLOP3.LUT P2, PT, P0, P2, PT, 0x80, 0x8 ;  /* 0x000000000008781c */ /* 0x000fe40000745070 */
[----:B------:R-:W-:Y:S02]  /*0b50*/  PLOP3.LUT P4, PT, P0, P4, PT, 0x80, 0x8 ;  /* 0x000000000008781c */ /* 0x000fe40000789070 */
[----:B------:R-:W-:-:S03]  /*0b60*/  ISETP.GT.AND P3, PT, R17, -0x1, !P3 ;  /* 0xffffffff1100780c */ /* 0x000fc60005f64270 */
[----:B------:R-:W0:Y:S01]  /*0b70*/  @P1 LDC R22, c[0x0][0x398] ;  /* 0x0000e600ff161b82 */ /* 0x000e220000000800 */
[----:B------:R-:W-:Y:S01]  /*0b80*/  PLOP3.LUT P3, PT, P0, P3, PT, 0x80, 0x8 ;  /* 0x000000000008781c */ /* 0x000fe20000767070 */
[----:B------:R-:W-:-:S04]  /*0b90*/  @P1 IMAD R19, R6, UR6, R19 ;  /* 0x0000000606131c24 */ /* 0x000fc8000f8e0213 */
[C---:B------:R-:W-:Y:S02]  /*0ba0*/  @P2 IMAD R20, R6.reuse, UR6, R21 ;  /* 0x0000000606142c24 */ /* 0x040fe4000f8e0215 */
[----:B------:R-:W1:Y:S01]  /*0bb0*/  @P2 LDC R25, c[0x0][0x398] ;  /* 0x0000e600ff192b82 */ /* 0x000e620000000800 */
[----:B------:R-:W-:-:S07]  /*0bc0*/  @P4 IMAD R23, R6, UR6, R23 ;  /* 0x0000000606174c24 */ /* 0x000fce000f8e0217 */
[----:B------:R-:W2:Y:S08]  /*0bd0*/  @P1 LDC.64 R14, c[0x0][0x380] ;  /* 0x0000e000ff0e1b82 */ /* 0x000eb00000000a00 */
[----:B------:R-:W3:Y:S01]  /*0be0*/  @P4 LDC R18, c[0x0][0x398] ;  /* 0x0000e600ff124b82 */ /* 0x000ee20000000800 */
[----:B0-----:R-:W-:-:S07]  /*0bf0*/  @P1 IMAD R19, R19, R22, UR10 ;  /* 0x0000000a13131e24 */ /* 0x001fce000f8e0216 */
[----:B------:R-:W0:Y:S01]  /*0c00*/  @P2 LDC.64 R10, c[0x0][0x380] ;  /* 0x0000e000ff0a2b82 */ /* 0x000e220000000a00 */
[----:B-1----:R-:W-:-:S07]  /*0c10*/  @P2 IMAD R21, R20, R25, UR10 ;  /* 0x0000000a14152e24 */ /* 0x002fce000f8e0219 */
[----:B------:R-:W1:Y:S01]  /*0c20*/  @P3 LDC R7, c[0x0][0x398] ;  /* 0x0000e600ff073b82 */ /* 0x000e620000000800 */
[----:B--2---:R-:W-:-:S05]  /*0c30*/  @P1 IADD3 R14, P6, PT, R19, R14, RZ ;  /* 0x0000000e130e1210 */ /* 0x004fca0007fde0ff */
[----:B------:R-:W-:Y:S02]  /*0c40*/  @P1 IMAD.X R15, RZ, RZ, R15, P6 ;  /* 0x000000ffff0f1224 */ /* 0x000fe400030e060f */
[----:B------:R-:W2:Y:S01]  /*0c50*/  @P4 LDC.64 R12, c[0x0][0x380] ;  /* 0x0000e000ff0c4b82 */ /* 0x000ea20000000a00 */
[----:B---3--:R-:W-:Y:S02]  /*0c60*/  @P4 IMAD R23, R23, R18, UR10 ;  /* 0x0000000a17174e24 */ /* 0x008fe4000f8e0212 */
[----:B------:R-:W-:Y:S01]  /*0c70*/  @P3 IMAD R18, R6, UR6, R17 ;  /* 0x0000000606123c24 */ /* 0x000fe2000f8e0211 */
[----:B------:R3:W4:Y:S04]  /*0c80*/  @P1 LDG.E.U8 R14, desc[UR12][R14.64] ;  /* 0x0000000c0e0e1981 */ /* 0x000728000c1e1100 */
[----:B------:R-:W5:Y:S01]  /*0c90*/  @P3 LDC.64 R8, c[0x0][0x380] ;  /* 0x0000e000ff083b82 */ /* 0x000f620000000a00 */
[----:B0-----:R-:W-:-:S05]  /*0ca0*/  @P2 IADD3 R10, P5, PT, R21, R10, RZ ;  /* 0x0000000a150a2210 */ /* 0x001fca0007fbe0ff */
[----:B------:R-:W-:Y:S02]  /*0cb0*/  @P2 IMAD.X R11, RZ, RZ, R11, P5 ;  /* 0x000000ffff0b2224 */ /* 0x000fe400028e060b */
[----:B-1----:R-:W-:-:S03]  /*0cc0*/  @P3 IMAD R7, R18, R7, UR10 ;  /* 0x0000000a12073e24 */ /* 0x002fc6000f8e0207 */
[----:B------:R-:W4:Y:S01]  /*0cd0*/  @P2 LDG.E.U8 R10, desc[UR12][R10.64] ;  /* 0x0000000c0a0a2981 */ /* 0x000f22000c1e1100 */
[----:B--2---:R-:W-:-:S04]  /*0ce0*/  @P4 IADD3 R12, P6, PT, R23, R12, RZ ;  /* 0x0000000c170c4210 */ /* 0x004fc80007fde0ff */
[----:B------:R-:W-:Y:S02]  /*0cf0*/  @P4 IADD3.X R13, PT, PT, RZ, R13, RZ, P6, !PT ;  /* 0x0000000dff0d4210 */ /* 0x000fe400037fe4ff */
[----:B-----5:R-:W-:-:S03]  /*0d00*/  @P3 IADD3 R8, P5, PT, R7, R8, RZ ;  /* 0x0000000807083210 */ /* 0x020fc60007fbe0ff */
[----:B------:R-:W2:Y:S02]  /*0d10*/  @P4 LDG.E.U8 R12, desc[UR12][R12.64] ;  /* 0x0000000c0c0c4981 */ /* 0x000ea4000c1e1100 */
[----:B------:R-:W-:-:S05]  /*0d20*/  @P3 IMAD.X R9, RZ, RZ, R9, P5 ;  /* 0x000000ffff093224 */ /* 0x000fca00028e0609 */
[----:B------:R-:W5:Y:S01]  /*0d30*/  @P3 LDG.E.U8 R8, desc[UR12][R8.64] ;  /* 0x0000000c08083981 */ /* 0x000f62000c1e1100 */
[----:B------:R-:W-:-:S04]  /*0d40*/  VIADD R7, R16, UR11 ;  /* 0x0000000b10077c36 */ /* 0x000fc80008000000 */
[C---:B------:R-:W-:Y:S02]  /*0d50*/  @P1 IMAD.SHL.U32 R17, R7.reuse, 0x4, RZ ;  /* 0x0000000407111824 */ /* 0x040fe400078e00ff */
[----:B------:R-:W-:-:S04]  /*0d60*/  IMAD.SHL.U32 R20, R7, 0x4, RZ ;  /* 0x0000000407147824 */ /* 0x000fc800078e00ff */
[----:B------:R-:W0:Y:S08]  /*0d70*/  @P1 LDC R17, c[0x3][R17] ;  /* 0x00c0000011111b82 */ /* 0x000e300000000800 */
[----:B---3--:R-:W1:Y:S08]  /*0d80*/  @P2 LDC R15, c[0x3][R20+0x4] ;  /* 0x00c00100140f2b82 */ /* 0x008e700000000800 */
[----:B------:R-:W3:Y:S08]  /*0d90*/  @P4 LDC R18, c[0x3][R20+0x8] ;  /* 0x00c0020014124b82 */ /* 0x000ef00000000800 */
[----:B------:R-:W5:Y:S01]  /*0da0*/  @P3 LDC R19, c[0x3][R20+0xc] ;  /* 0x00c0030014133b82 */ /* 0x000f620000000800 */
[----:B------:R-:W-:-:S02]  /*0db0*/  IADD3 R16, PT, PT, R16, 0x4, RZ ;  /* 0x0000000410107810 */ /* 0x000fc40007ffe0ff */
[----:B----4-:R-:W-:-:S05]  /*0dc0*/  @P1 I2FP.F32.U32 R7, R14 ;  /* 0x0000000e00071245 */ /* 0x010fca0000201000 */
[----:B0-----:R-:W-:Y:S01]  /*0dd0*/  @P1 FFMA R2, R7, R17, R2 ;  /* 0x0000001107021223 */ /* 0x001fe20000000002 */
[----:B------:R-:W-:-:S05]  /*0de0*/  @P2 I2FP.F32.U32 R11, R10 ;  /* 0x0000000a000b2245 */ /* 0x000fca0000201000 */
[----:B-1----:R-:W-:Y:S01]  /*0df0*/  @P2 FFMA R2, R11, R15, R2 ;  /* 0x0000000f0b022223 */ /* 0x002fe20000000002 */
[----:B--2---:R-:W-:-:S05]  /*0e00*/  @P4 I2FP.F32.U32 R7, R12 ;  /* 0x0000000c00074245 */ /* 0x004fca0000201000 */
[----:B---3--:R-:W-:Y:S01]  /*0e10*/  @P4 FFMA R2, R7, R18, R2 ;  /* 0x0000001207024223 */ /* 0x008fe20000000002 */
[----:B-----5:R-:W-:-:S05]  /*0e20*/  @P3 I2FP.F32.U32 R9, R8 ;  /* 0x0000000800093245 */ /* 0x020fca0000201000 */
[----:B------:R-:W-:-:S07]  /*0e30*/  @P3 FFMA R2, R9, R19, R2 ;  /* 0x0000001309023223 */ /* 0x000fce0000000002 */
.L_x_4:
[----:B------:R-:W-:Y:S05]  /*0e40*/  BRA.U !UP2, `(.L_x_3) ;  /* 0x000000010ae47547 */ /* 0x000fea000b800000 */
[----:B------:R-:W0:Y:S01]  /*0e50*/  LDCU UR7, c[0x0][0x394] ;  /* 0x00007280ff0777ac */ /* 0x000e220008000800 */
[----:B------:R-:W-:Y:S02]  /*0e60*/  UISETP.NE.AND UP2, UPT, UR9, 0x1, UPT ;  /* 0x000000010900788c */ /* 0x000fe4000bf45270 */
[----:B0-----:R-:W-:-:S07]  /*0e70*/  ULOP3.LUT UP3, URZ, UR7, 0x1, URZ, 0xc0, !UPT ;  /* 0x0000000107ff7892 */ /* 0x001fce000f86c0ff */
[----:B------:R-:W-:Y:S05]  /*0e80*/  BRA.U !UP2, `(.L_x_5) ;  /* 0x000000010a847547 */ /* 0x000fea000b800000 */
[----:B------:R-:W-:-:S04]  /*0e90*/  IMAD.IADD R7, R5, 0x1, R16 ;  /* 0x0000000105077824 */ /* 0x000fc800078e0210 */
[C---:B------:R-:W-:Y:S01]  /*0ea0*/  VIADD R13, R7.reuse, 0x1 ;  /* 0x00000001070d7836 */ /* 0x040fe20000000000 */
[----:B------:R-:W-:-:S04]  /*0eb0*/  ISETP.GE.AND P1, PT, R7, UR6, PT ;  /* 0x0000000607007c0c */ /* 0x000fc8000bf26270 */
[----:B------:R-:W-:Y:S02]  /*0ec0*/  ISETP.GE.AND P2, PT, R13, UR6, PT ;  /* 0x000000060d007c0c */ /* 0x000fe4000bf46270 */
[----:B------:R-:W-:Y:S02]  /*0ed0*/  ISETP.GT.AND P1, PT, R7, -0x1, !P1 ;  /* 0xffffffff0700780c */ /* 0x000fe40004f24270 */
[----:B------:R-:W-:Y:S02]  /*0ee0*/  ISETP.GT.AND P2, PT, R13, -0x1, !P2 ;  /* 0xffffffff0d00780c */ /* 0x000fe40005744270 */
[----:B------:R-:W-:Y:S02]  /*0ef0*/  PLOP3.LUT P1, PT, P0, P1, PT, 0x80, 0x8 ;  /* 0x000000000008781c */ /* 0x000fe40000723070 */
[----:B------:R-:W-:-:S11]  /*0f00*/  PLOP3.LUT P2, PT, P0, P2, PT, 0x80, 0x8 ;  /* 0x000000000008781c */ /* 0x000fd60000745070 */
[----:B------:R-:W0:Y:S01]  /*0f10*/  @P1 LDC R14, c[0x0][0x398] ;  /* 0x0000e600ff0e1b82 */ /* 0x000e220000000800 */
[C---:B------:R-:W-:Y:S02]  /*0f20*/  @P1 IMAD R7, R6.reuse, UR6, R7 ;  /* 0x0000000606071c24 */ /* 0x040fe4000f8e0207 */
[----:B------:R-:W-:-:S05]  /*0f30*/  @P2 IMAD R12, R6, UR6, R13 ;  /* 0x00000006060c2c24 */ /* 0x000fca000f8e020d */
[----:B------:R-:W1:Y:S08]  /*0f40*/  @P2 LDC R15, c[0x0][0x398] ;  /* 0x0000e600ff0f2b82 */ /* 0x000e700000000800 */
[----:B------:R-:W2:Y:S08]  /*0f50*/  @P1 LDC.64 R10, c[0x0][0x380] ;  /* 0x0000e000ff0a1b82 */ /* 0x000eb00000000a00 */
[----:B------:R-:W3:Y:S01]  /*0f60*/  @P2 LDC.64 R8, c[0x0][0x380] ;  /* 0x0000e000ff082b82 */ /* 0x000ee20000000a00 */
[----:B0-----:R-:W-:-:S02]  /*0f70*/  @P1 IMAD R7, R7, R14, UR10 ;  /* 0x0000000a07071e24 */ /* 0x001fc4000f8e020e */
[----:B-1----:R-:W-:-:S03]  /*0f80*/  @P2 IMAD R13, R12, R15, UR10 ;  /* 0x0000000a0c0d2e24 */ /* 0x002fc6000f8e020f */
[----:B--2---:R-:W-:-:S05]  /*0f90*/  @P1 IADD3 R10, P3, PT, R7, R10, RZ ;  /* 0x0000000a070a1210 */ /* 0x004fca0007f7e0ff */
[----:B------:R-:W-:Y:S01]  /*0fa0*/  @P1 IMAD.X R11, RZ, RZ, R11, P3 ;  /* 0x000000ffff0b1224 */ /* 0x000fe200018e060b */
[----:B---3--:R-:W-:-:S04]  /*0fb0*/  @P2 IADD3 R8, P4, PT, R13, R8, RZ ;  /* 0x000000080d082210 */ /* 0x008fc80007f9e0ff */
[----:B------:R-:W2:Y:S01]  /*0fc0*/  @P1 LDG.E.U8 R10, desc[UR12][R10.64] ;  /* 0x0000000c0a0a1981 */ /* 0x000ea2000c1e1100 */
[----:B------:R-:W-:-:S05]  /*0fd0*/  @P2 IMAD.X R9, RZ, RZ, R9, P4 ;  /* 0x000000ffff092224 */ /* 0x000fca00020e0609 */
[----:B------:R-:W3:Y:S01]  /*0fe0*/  @P2 LDG.E.U8 R8, desc[UR12][R8.64] ;  /* 0x0000000c08082981 */ /* 0x000ee2000c1e1100 */
[----:B------:R-:W-:-:S05]  /*0ff0*/  @P1 IADD3 R7, PT, PT, R16, UR11, RZ ;  /* 0x0000000b10071c10 */ /* 0x000fca000fffe0ff */
[----:B------:R-:W-:Y:S02]  /*1000*/  @P1 IMAD.SHL.U32 R14, R7, 0x4, RZ ;  /* 0x00000004070e1824 */ /* 0x000fe400078e00ff */
[----:B------:R-:W-:Y:S02]  /*1010*/  @P2 VIADD R7, R16, UR11 ;  /* 0x0000000b10072c36 */ /* 0x000fe40008000000 */
[----:B------:R-:W0:Y:S02]  /*1020*/  @P1 LDC R15, c[0x3][R14] ;  /* 0x00c000000e0f1b82 */ /* 0x000e240000000800 */
[----:B------:R-:W-:-:S06]  /*1030*/  @P2 IMAD.SHL.U32 R12, R7, 0x4, RZ ;  /* 0x00000004070c2824 */ /* 0x000fcc00078e00ff */
[----:B------:R-:W1:Y:S01]  /*1040*/  @P2 LDC R12, c[0x3][R12+0x4] ;  /* 0x00c001000c0c2b82 */ /* 0x000e620000000800 */
[----:B------:R-:W-:Y:S01]  /*1050*/  VIADD R16, R16, 0x2 ;  /* 0x0000000210107836 */ /* 0x000fe20000000000 */
[----:B--2---:R-:W-:-:S05]  /*1060*/  @P1 I2FP.F32.U32 R7, R10 ;  /* 0x0000000a00071245 */ /* 0x004fca0000201000 */
[----:B0-----:R-:W-:Y:S01]  /*1070*/  @P1 FFMA R2, R15, R7, R2 ;  /* 0x000000070f021223 */ /* 0x001fe20000000002 */
[----:B---3--:R-:W-:-:S05]  /*1080*/  @P2 I2FP.F32.U32 R13, R8 ;  /* 0x00000008000d2245 */ /* 0x008fca0000201000 */
[----:B-1----:R-:W-:-:S07]  /*1090*/  @P2 FFMA R2, R13, R12, R2 ;  /* 0x0000000c0d022223 */ /* 0x002fce0000000002 */
.L_x_5:
[----:B------:R-:W-:Y:S05]  /*10a0*/  BRA.U !UP3, `(.L_x_3) ;  /* 0x000000010b4c7547 */ /* 0x000fea000b800000 */
[----:B------:R-:W-:Y:S01]  /*10b0*/  IADD3 R7, PT, PT, R5, R16, RZ ;  /* 0x0000001005077210 */ /* 0x000fe20007ffe0ff */
[----:B------:R-:W-:Y:S03]  /*10c0*/  BSSY.RECONVERGENT B0, `(.L_x_3) ;  /* 0x0000011000007945 */ /* 0x000fe60003800200 */
[----:B------:R-:W-:-:S04]  /*10d0*/  ISETP.GE.AND P1, PT, R7, UR6, PT ;  /* 0x0000000607007c0c */ /* 0x000fc8000bf26270 */
[----:B------:R-:W-:-:S04]  /*10e0*/  ISETP.GT.AND P1, PT, R7, -0x1, !P1 ;  /* 0xffffffff0700780c */ /* 0x000fc80004f24270 */
[----:B------:R-:W-:-:S13]  /*10f0*/  PLOP3.LUT P1, PT, P0, P1, PT, 0x80, 0x8 ;  /* 0x000000000008781c */ /* 0x000fda0000723070 */
[----:B------:R-:W-:Y:S05]  /*1100*/  @!P1 BRA `(.L_x_6) ;  /* 0x0000000000309947 */ /* 0x000fea0003800000 */
[----:B------:R-:W0:Y:S01]  /*1110*/  LDC R9, c[0x0][0x398] ;  /* 0x0000e600ff097b82 */ /* 0x000e220000000800 */
[----:B------:R-:W1:Y:S01]  /*1120*/  LDCU.64 UR14, c[0x0][0x380] ;  /* 0x00007000ff0e77ac */ /* 0x000e620008000a00 */
[----:B------:R-:W-:-:S04]  /*1130*/  IMAD R6, R6, UR6, R7 ;  /* 0x0000000606067c24 */ /* 0x000fc8000f8e0207 */
[----:B0-----:R-:W-:-:S05]  /*1140*/  IMAD R6, R6, R9, UR10 ;  /* 0x0000000a06067e24 */ /* 0x001fca000f8e0209 */
[----:B-1----:R-:W-:-:S05]  /*1150*/  IADD3 R6, P0, PT, R6, UR14, RZ ;  /* 0x0000000e06067c10 */ /* 0x002fca000ff1e0ff */
[----:B------:R-:W-:-:S05]  /*1160*/  IMAD.X R7, RZ, RZ, UR15, P0 ;  /* 0x0000000fff077e24 */ /* 0x000fca00080e06ff */
[----:B------:R-:W2:Y:S01]  /*1170*/  LDG.E.U8 R6, desc[UR12][R6.64] ;  /* 0x0000000c06067981 */ /* 0x000ea2000c1e1100 */
[----:B------:R-:W-:-:S04]  /*1180*/  VIADD R16, R16, UR11 ;  /* 0x0000000b10107c36 */ /* 0x000fc80008000000 */
[----:B------:R-:W-:-:S06]  /*1190*/  IMAD.SHL.U32 R16, R16, 0x4, RZ ;  /* 0x0000000410107824 */ /* 0x000fcc00078e00ff */
[----:B------:R-:W0:Y:S01]  /*11a0*/  LDC R16, c[0x3][R16] ;  /* 0x00c0000010107b82 */ /* 0x000e220000000800 */
[----:B--2---:R-:W-:-:S05]  /*11b0*/  I2FP.F32.U32 R9, R6 ;  /* 0x0000000600097245 */ /* 0x004fca0000201000 */
[----:B0-----:R-:W-:-:S07]  /*11c0*/  FFMA R2, R9, R16, R2 ;  /* 0x0000001009027223 */ /* 0x001fce0000000002 */
.L_x_6:
[----:B------:R-:W-:Y:S05]  /*11d0*/  BSYNC.RECONVERGENT B0 ;  /* 0x0000000000007941 */ /* 0x000fea0003800200 */
.L_x_3:
[----:B------:R-:W-:Y:S05]  /*11e0*/  BRA.U UP0, `(.L_x_7) ;  /* 0xfffffff100007547 */ /* 0x000fea000b83ffff */
[----:B------:R-:W-:-:S07]  /*11f0*/  FADD R4, R2, 0.5 ;  /* 0x3f00000002047421 */ /* 0x000fce0000000000 */
.L_x_0:
[----:B------:R-:W0:Y:S01]  /*1200*/  LDC R5, c[0x0][0x398] ;  /* 0x0000e600ff057b82 */ /* 0x000e220000000800 */
[----:B------:R-:W1:Y:S01]  /*1210*/  LDCU.64 UR4, c[0x0][0x388] ;  /* 0x00007100ff0477ac */ /* 0x000e620008000a00 */
[----:B------:R-:W2:Y:S01]  /*1220*/  F2I.TRUNC.NTZ R4, R4 ;  /* 0x0000000400047305 */ /* 0x000ea2000020f100 */
[----:B------:R-:W-:-:S04]  /*1230*/  IMAD R0, R3, UR6, R0 ;  /* 0x0000000603007c24 */ /* 0x000fc8000f8e0200 */
[----:B0-----:R-:W-:Y:S01]  /*1240*/  IMAD R3, R0, R5, UR10 ;  /* 0x0000000a00037e24 */ /* 0x001fe2000f8e0205 */
[----:B--2---:R-:W-:-:S04]  /*1250*/  VIMNMX R0, PT, PT, RZ, R4, !PT ;  /* 0x00000004ff007248 */ /* 0x004fc80007fe0100 */
[C---:B-1----:R-:W-:Y:S02]  /*1260*/  IADD3 R2, P0, PT, R3.reuse, UR4, RZ ;  /* 0x0000000403027c10 */ /* 0x042fe4000ff1e0ff */
[----:B------:R-:W-:Y:S02]  /*1270*/  VIMNMX R5, PT, PT, R0, 0xff, PT ;  /* 0x000000ff00057848 */ /* 0x000fe40003fe0100 */
[----:B------:R-:W-:-:S05]  /*1280*/  LEA.HI.X.SX32 R3, R3, UR5, 0x1, P0 ;  /* 0x0000000503037c11 */ /* 0x000fca00080f0eff */
[----:B------:R-:W-:Y:S01]  /*1290*/  STG.E.U8 desc[UR12][R2.64], R5 ;  /* 0x0000000502007986 */ /* 0x000fe2000c10110c */
[----:B------:R-:W-:Y:S05]  /*12a0*/  EXIT ;  /* 0x000000000000794d */ /* 0x000fea0003800000 */
.L_x_8:
[----:B------:R-:W-:-:S00]  /*12b0*/  BRA `(.L_x_8) ;  /* 0xfffffffc00fc7947 */ /* 0x000fc0000383ffff */
[----:B------:R-:W-:-:S00]  /*12c0*/  NOP ;  /* 0x0000000000007918 */ /* 0x000fc00000000000 */
        /* <DEDUP_REMOVED lines=11> */
.L_x_18:


//--------------------- .text._Z17convolution2D_GPUPhS_Pfiii --------------------------
	.section	.text._Z17convolution2D_GPUPhS_Pfiii,"ax",@progbits
	.align	128
        .global         _Z17convolution2D_GPUPhS_Pfiii
        .type           _Z17convolution2D_GPUPhS_Pfiii,@function
        .size           _Z17convolution2D_GPUPhS_Pfiii,(.L_x_19 - _Z17convolution2D_GPUPhS_Pfiii)
        .other          _Z17convolution2D_GPUPhS_Pfiii,@"STO_CUDA_ENTRY STV_DEFAULT"
_Z17convolution2D_GPUPhS_Pfiii:
.text._Z17convolution2D_GPUPhS_Pfiii:
        /* <DEDUP_REMOVED lines=31> */
.L_x_16:
[----:B------:R-:W0:Y:S01]  /*01f0*/  LDCU.64 UR6, c[0x0][0x398] ;  /* 0x00007300ff0677ac */ /* 0x000e220008000a00 */
[----:B------:R-:W-:Y:S02]  /*0200*/  VIADD R6, R4, UR4 ;  /* 0x0000000404067c36 */ /* 0x000fe40008000000 */
[----:B------:R-:W-:Y:S01]  /*0210*/  IMAD.MOV.U32 R20, RZ, RZ, RZ ;  /* 0x000000ffff147224 */ /* 0x000fe200078e00ff */
[----:B0-----:R-:W-:Y:S02]  /*0220*/  UISETP.GE.U32.AND UP2, UPT, UR7, 0x8, UPT ;  /* 0x000000080700788c */ /* 0x001fe4000bf46070 */
[C---:B------:R-:W-:Y:S01]  /*0230*/  ISETP.GE.AND P0, PT, R6.reuse, UR6, PT ;  /* 0x0000000606007c0c */ /* 0x040fe2000bf06270 */
[----:B------:R-:W-:Y:S02]  /*0240*/  UIMAD UR11, UR4, UR7, URZ ;  /* 0x00000007040b72a4 */ /* 0x000fe4000f8e02ff */
[----:B------:R-:W-:Y:S01]  /*0250*/  UIADD3 UR4, UPT, UPT, UR4, 0x1, URZ ;  /* 0x0000000104047890 */ /* 0x000fe2000fffe0ff */
[----:B------:R-:W-:-:S03]  /*0260*/  ISETP.GT.AND P0, PT, R6, -0x1, !P0 ;  /* 0xffffffff0600780c */ /* 0x000fc60004704270 */
[----:B------:R-:W-:Y:S01]  /*0270*/  UISETP.NE.AND UP0, UPT, UR4, UR7, UPT ;  /* 0x000000070400728c */ /* 0x000fe2000bf05270 */
[----:B------:R-:W-:Y:S10]  /*0280*/  BRA.U !UP2, `(.L_x_10) ;  /* 0x000000090a007547 */ /* 0x000ff4000b800000 */
[----:B------:R-:W0:Y:S01]  /*0290*/  LDC.64 R10, c[0x0][0x390] ;  /* 0x0000e400ff0a7b82 */ /* 0x000e220000000a00 */
[----:B------:R-:W-:Y:S01]  /*02a0*/  IMAD.MOV.U32 R22, RZ, RZ, RZ ;  /* 0x000000ffff167224 */ /* 0x000fe200078e00ff */
[----:B------:R-:W1:Y:S06]  /*02b0*/  LDCU UR6, c[0x0][0x398] ;  /* 0x00007300ff0677ac */ /* 0x000e6c0008000800 */
.L_x_11:
[----:B------:R-:W-:-:S04]  /*02c0*/  IMAD.IADD R7, R5, 0x1, R22 ;  /* 0x0000000105077824 */ /* 0x000fc800078e0216 */
[C---:B------:R-:W-:Y:S01]  /*02d0*/  VIADD R19, R7.reuse, 0x1 ;  /* 0x0000000107137836 */ /* 0x040fe20000000000 */
[----:B-1----:R-:W-:-:S04]  /*02e0*/  ISETP.GE.AND P1, PT, R7, UR6, PT ;  /* 0x0000000607007c0c */ /* 0x002fc8000bf26270 */
[----:B------:R-:W-:Y:S02]  /*02f0*/  ISETP.GT.AND P1, PT, R7, -0x1, !P1 ;  /* 0xffffffff0700780c */ /* 0x000fe40004f24270 */
[C---:B------:R-:W-:Y:S02]  /*0300*/  ISETP.GE.AND P2, PT, R19.reuse, UR6, PT ;  /* 0x0000000613007c0c */ /* 0x040fe4000bf46270 */
[----:B------:R-:W-:Y:S02]  /*0310*/  PLOP3.LUT P1, PT, P0, P1, PT, 0x80, 0x8 ;  /* 0x000000000008781c */ /* 0x000fe40000723070 */
[----:B------:R-:W-:-:S04]  /*0320*/  ISETP.GT.AND P2, PT, R19, -0x1, !P2 ;  /* 0xffffffff1300780c */ /* 0x000fc80005744270 */
[----:B------:R-:W-:-:S07]  /*0330*/  PLOP3.LUT P2, PT, P0, P2, PT, 0x80, 0x8 ;  /* 0x000000000008781c */ /* 0x000fce0000745070 */
[----:B------:R-:W1:Y:S01]  /*0340*/  @P1 LDC R17, c[0x0][0x3a0] ;  /* 0x0000e800ff111b82 */ /* 0x000e620000000800 */
[----:B------:R-:W-:-:S07]  /*0350*/  @P1 IMAD R16, R6, UR6, R7 ;  /* 0x0000000606101c24 */ /* 0x000fce000f8e0207 */
[----:B------:R-:W2:Y:S08]  /*0360*/  @P1 LDC.64 R14, c[0x0][0x380] ;  /* 0x0000e000ff0e1b82 */ /* 0x000eb00000000a00 */
[----:B------:R-:W3:Y:S08]  /*0370*/  @P2 LDC R21, c[0x0][0x3a0] ;  /* 0x0000e800ff152b82 */ /* 0x000ef00000000800 */
[----:B------:R-:W4:Y:S01]  /*0380*/  @P2 LDC.64 R8, c[0x0][0x380] ;  /* 0x0000e000ff082b82 */ /* 0x000f220000000a00 */
[----:B-1----:R-:W-:-:S02]  /*0390*/  @P1 IMAD R17, R16, R17, UR10 ;  /* 0x0000000a10111e24 */ /* 0x002fc4000f8e0211 */
[----:B------:R-:W-:-:S05]  /*03a0*/  @P2 IMAD R16, R6, UR6, R19 ;  /* 0x0000000606102c24 */ /* 0x000fca000f8e0213 */
[----:B------:R-:W1:Y:S01]  /*03b0*/  @P1 LDC.64 R12, c[0x0][0x390] ;  /* 0x0000e400ff0c1b82 */ /* 0x000e620000000a00 */
[----:B--2---:R-:W-:Y:S01]  /*03c0*/  @P1 IADD3 R14, P3, PT, R17, R14, RZ ;  /* 0x0000000e110e1210 */ /* 0x004fe20007f7e0ff */
[----:B------:R-:W-:-:S04]  /*03d0*/  @P1 VIADD R17, R22, UR11 ;  /* 0x0000000b16111c36 */ /* 0x000fc80008000000 */
[----:B------:R-:W-:Y:S01]  /*03e0*/  @P1 IMAD.X R15, RZ, RZ, R15, P3 ;  /* 0x000000ffff0f1224 */ /* 0x000fe200018e060f */
[----:B------:R-:W-:Y:S01]  /*03f0*/  IADD3 R18, P3, PT, R22, UR11, RZ ;  /* 0x0000000b16127c10 */ /* 0x000fe2000ff7e0ff */
[----:B---3--:R-:W-:-:S03]  /*0400*/  @P2 IMAD R19, R16, R21, UR10 ;  /* 0x0000000a10132e24 */ /* 0x008fc6000f8e0215 */
[----:B------:R-:W2:Y:S02]  /*0410*/  @P1 LDG.E.U8 R14, desc[UR12][R14.64] ;  /* 0x0000000c0e0e1981 */ /* 0x000ea4000c1e1100 */
[----:B----4-:R-:W-:-:S04]  /*0420*/  @P2 IADD3 R8, P4, PT, R19, R8, RZ ;  /* 0x0000000813082210 */ /* 0x010fc80007f9e0ff */
[----:B------:R-:W-:Y:S01]  /*0430*/  @P2 IADD3.X R9, PT, PT, RZ, R9, RZ, P4, !PT ;  /* 0x00000009ff092210 */ /* 0x000fe200027fe4ff */
[----:B-1----:R-:W-:-:S04]  /*0440*/  @P1 IMAD.WIDE.U32 R16, R17, 0x4, R12 ;  /* 0x0000000411101825 */ /* 0x002fc800078e000c */
[----:B------:R2:W3:Y:S01]  /*0450*/  @P2 LDG.E.U8 R8, desc[UR12][R8.64] ;  /* 0x0000000c08082981 */ /* 0x0004e2000c1e1100 */
[----:B------:R-:W-:Y:S01]  /*0460*/  IMAD.X R13, RZ, RZ, RZ, P3 ;  /* 0x000000ffff0d7224 */ /* 0x000fe200018e06ff */
[C---:B0-----:R-:W-:Y:S02]  /*0470*/  LEA R12, P3, R18.reuse, R10, 0x2 ;  /* 0x0000000a120c7211 */ /* 0x041fe400078610ff */
[----:B------:R-:W4:Y:S02]  /*0480*/  @P1 LDG.E R16, desc[UR12][R16.64] ;  /* 0x0000000c10101981 */ /* 0x000f24000c1e1900 */
[----:B------:R-:W-:-:S05]  /*0490*/  LEA.HI.X R13, R18, R11, R13, 0x2, P3 ;  /* 0x0000000b120d7211 */ /* 0x000fca00018f140d */
[----:B------:R-:W5:Y:S01]  /*04a0*/  @P2 LDG.E R18, desc[UR12][R12.64+0x4] ;  /* 0x0000040c0c122981 */ /* 0x000f62000c1e1900 */
[C---:B------:R-:W-:Y:S02]  /*04b0*/  VIADD R27, R7.reuse, 0x2 ;  /* 0x00000002071b7836 */ /* 0x040fe40000000000 */
[----:B------:R-:W-:-:S03]  /*04c0*/  VIADD R21, R7, 0x3 ;  /* 0x0000000307157836 */ /* 0x000fc60000000000 */
[----:B------:R-:W-:Y:S01]  /*04d0*/  ISETP.GE.AND P6, PT, R27, UR6, PT ;  /* 0x000000061b007c0c */ /* 0x000fe2000bfc6270 */
[----:B------:R-:W-:Y:S01]  /*04e0*/  VIADD R19, R7, 0x4 ;  /* 0x0000000407137836 */ /* 0x000fe20000000000 */
[----:B------:R-:W-:Y:S02]  /*04f0*/  ISETP.GE.AND P5, PT, R21, UR6, PT ;  /* 0x0000000615007c0c */ /* 0x000fe4000bfa6270 */
[----:B------:R-:W-:Y:S02]  /*0500*/  ISETP.GT.AND P6, PT, R27, -0x1, !P6 ;  /* 0xffffffff1b00780c */ /* 0x000fe400077c4270 */
[----:B------:R-:W-:Y:S02]  /*0510*/  ISETP.GT.AND P5, PT, R21, -0x1, !P5 ;  /* 0xffffffff1500780c */ /* 0x000fe40006fa4270 */
[----:B------:R-:W-:Y:S02]  /*0520*/  PLOP3.LUT P6, PT, P0, P6, PT, 0x80, 0x8 ;  /* 0x000000000008781c */ /* 0x000fe400007cd070 */
[----:B------:R-:W-:-:S02]  /*0530*/  ISETP.GE.AND P4, PT, R19, UR6, PT ;  /* 0x0000000613007c0c */ /* 0x000fc4000bf86270 */
[----:B------:R-:W-:Y:S02]  /*0540*/  PLOP3.LUT P5, PT, P0, P5, PT, 0x80, 0x8 ;  /* 0x000000000008781c */ /* 0x000fe400007ab070 */
[----:B------:R-:W-:-:S04]  /*0550*/  ISETP.GT.AND P4, PT, R19, -0x1, !P4 ;  /* 0xffffffff1300780c */ /* 0x000fc80006784270 */
[----:B------:R-:W-:-:S03]  /*0560*/  PLOP3.LUT P4, PT, P0, P4, PT, 0x80, 0x8 ;  /* 0x000000000008781c */ /* 0x000fc60000789070 */
[----:B------:R-:W0:Y:S01]  /*0570*/  @P6 LDC R20, c[0x0][0x3a0] ;  /* 0x0000e800ff146b82 */ /* 0x000e220000000800 */
[----:B------:R-:W-:-:S07]  /*0580*/  VIADD R25, R7, 0x5 ;  /* 0x0000000507197836 */ /* 0x000fce0000000000 */
[----:B------:R-:W1:Y:S01]  /*0590*/  @P5 LDC R24, c[0x0][0x3a0] ;  /* 0x0000e800ff185b82 */ /* 0x000e620000000800 */
[----:B------:R-:W-:Y:S01]  /*05a0*/  ISETP.GE.AND P3, PT, R25, UR6, PT ;  /* 0x0000000619007c0c */ /* 0x000fe2000bf66270 */
[----:B------:R-:W-:-:S03]  /*05b0*/  VIADD R23, R7, 0x6 ;  /* 0x0000000607177836 */ /* 0x000fc60000000000 */
[----:B------:R-:W-:Y:S01]  /*05c0*/  ISETP.GT.AND P3, PT, R25, -0x1, !P3 ;  /* 0xffffffff1900780c */ /* 0x000fe20005f64270 */
[----:B------:R-:W-:-:S03]  /*05d0*/  @P6 IMAD R27, R6, UR6, R27 ;  /* 0x00000006061b6c24 */ /* 0x000fc6000f8e021b */
[----:B------:R-:W-:Y:S01]  /*05e0*/  PLOP3.LUT P3, PT, P0, P3, PT, 0x80, 0x8 ;  /* 0x000000000008781c */ /* 0x000fe20000767070 */
[C---:B------:R-:W-:Y:S02]  /*05f0*/  @P5 IMAD R21, R6.reuse, UR6, R21 ;  /* 0x0000000606155c24 */ /* 0x040fe4000f8e0215 */
[----:B0-----:R-:W-:Y:S02]  /*0600*/  @P6 IMAD R27, R27, R20, UR10 ;  /* 0x0000000a1b1b6e24 */ /* 0x001fe4000f8e0214 */
[----:B------:R-:W-:Y:S01]  /*0610*/  @P4 IMAD R19, R6, UR6, R19 ;  /* 0x0000000606134c24 */ /* 0x000fe2000f8e0213 */
[----:B------:R-:W-:Y:S02]  /*0620*/  IADD3 R7, PT, PT, R7, 0x7, RZ ;  /* 0x0000000707077810 */ /* 0x000fe40007ffe0ff */
[----:B------:R-:W-:-:S05]  /*0630*/  P2R R26, PR, RZ, 0x40 ;  /* 0x00000040ff1a7803 */ /* 0x000fca0000000000 */
[----:B------:R-:W5:Y:S01]  /*0640*/  @P3 LDG.E R29, desc[UR12][R12.64+0x14] ;  /* 0x0000140c0c1d3981 */ /* 0x000f62000c1e1900 */
[----:B-1----:R-:W-:Y:S02]  /*0650*/  @P5 IMAD R21, R21, R24, UR10 ;  /* 0x0000000a15155e24 */ /* 0x002fe4000f8e0218 */
[----:B------:R-:W0:Y:S01]  /*0660*/  @P3 LDC R24, c[0x0][0x3a0] ;  /* 0x0000e800ff183b82 */ /* 0x000e220000000800 */
[----:B------:R-:W-:-:S04]  /*0670*/  @P3 IMAD R25, R6, UR6, R25 ;  /* 0x0000000606193c24 */ /* 0x000fc8000f8e0219 */
[----:B0-----:R-:W-:Y:S01]  /*0680*/  @P3 IMAD R25, R25, R24, UR10 ;  /* 0x0000000a19193e24 */ /* 0x001fe2000f8e0218 */
[----:B--2---:R-:W-:Y:S02]  /*0690*/  @P1 I2FP.F32.U32 R9, R14 ;  /* 0x0000000e00091245 */ /* 0x004fe40000201000 */
[----:B------:R-:W0:Y:S03]  /*06a0*/  @P5 LDC.64 R14, c[0x0][0x380] ;  /* 0x0000e000ff0e5b82 */ /* 0x000e260000000a00 */
[----:B----4-:R-:W-:Y:S01]  /*06b0*/  @P1 FFMA R2, R9, R16, R2 ;  /* 0x0000001009021223 */ /* 0x010fe20000000002 */
[----:B---3--:R-:W-:-:S04]  /*06c0*/  @P2 I2FP.F32.U32 R9, R8 ;  /* 0x0000000800092245 */ /* 0x008fc80000201000 */
[----:B------:R-:W1:Y:S01]  /*06d0*/  @P6 LDC.64 R16, c[0x0][0x380] ;  /* 0x0000e000ff106b82 */ /* 0x000e620000000a00 */
[----:B-----5:R-:W-:-:S07]  /*06e0*/  @P2 FFMA R2, R9, R18, R2 ;  /* 0x0000001209022223 */ /* 0x020fce0000000002 */
[----:B------:R-:W2:Y:S01]  /*06f0*/  @P4 LDC R18, c[0x0][0x3a0] ;  /* 0x0000e800ff124b82 */ /* 0x000ea20000000800 */
[----:B------:R-:W-:-:S04]  /*0700*/  ISETP.GE.AND P1, PT, R23, UR6, PT ;  /* 0x0000000617007c0c */ /* 0x000fc8000bf26270 */
[----:B------:R-:W-:-:S03]  /*0710*/  ISETP.GT.AND P1, PT, R23, -0x1, !P1 ;  /* 0xffffffff1700780c */ /* 0x000fc60004f24270 */
[----:B------:R-:W3:Y:S01]  /*0720*/  @P4 LDC.64 R8, c[0x0][0x380] ;  /* 0x0000e000ff084b82 */ /* 0x000ee20000000a00 */
[----:B------:R-:W-:Y:S02]  /*0730*/  PLOP3.LUT P1, PT, P0, P1, PT, 0x80, 0x8 ;  /* 0x000000000008781c */ /* 0x000fe40000723070 */
[----:B-1----:R-:W-:-:S05]  /*0740*/  @P6 IADD3 R16, P2, PT, R27, R16, RZ ;  /* 0x000000101b106210 */ /* 0x002fca0007f5e0ff */
[----:B------:R-:W-:Y:S01]  /*0750*/  @P6 IMAD.X R17, RZ, RZ, R17, P2 ;  /* 0x000000ffff116224 */ /* 0x000fe200010e0611 */
[----:B0-----:R-:W-:-:S05]  /*0760*/  @P5 IADD3 R14, P2, PT, R21, R14, RZ ;  /* 0x0000000e150e5210 */ /* 0x001fca0007f5e0ff */
[----:B------:R-:W0:Y:S01]  /*0770*/  @P1 LDC R27, c[0x0][0x3a0] ;  /* 0x0000e800ff1b1b82 */ /* 0x000e220000000800 */
[----:B--2---:R-:W-:Y:S02]  /*0780*/  @P4 IMAD R21, R19, R18, UR10 ;  /* 0x0000000a13154e24 */ /* 0x004fe4000f8e0212 */
[----:B------:R-:W-:-:S05]  /*0790*/  @P5 IMAD.X R15, RZ, RZ, R15, P2 ;  /* 0x000000ffff0f5224 */ /* 0x000fca00010e060f */
[----:B------:R-:W1:Y:S01]  /*07a0*/  @P3 LDC.64 R18, c[0x0][0x380] ;  /* 0x0000e000ff123b82 */ /* 0x000e620000000a00 */
[----:B---3--:R-:W-:Y:S01]  /*07b0*/  @P4 IADD3 R8, P2, PT, R21, R8, RZ ;  /* 0x0000000815084210 */ /* 0x008fe20007f5e0ff */
[----:B------:R-:W-:Y:S01]  /*07c0*/  @P1 IMAD R28, R6, UR6, R23 ;  /* 0x00000006061c1c24 */ /* 0x000fe2000f8e0217 */
[----:B------:R-:W2:Y:S05]  /*07d0*/  @P5 LDG.E.U8 R14, desc[UR12][R14.64] ;  /* 0x0000000c0e0e5981 */ /* 0x000eaa000c1e1100 */
[----:B------:R-:W3:Y:S01]  /*07e0*/  @P1 LDC.64 R20, c[0x0][0x380] ;  /* 0x0000e000ff141b82 */ /* 0x000ee20000000a00 */
[----:B------:R-:W-:Y:S01]  /*07f0*/  @P4 IMAD.X R9, RZ, RZ, R9, P2 ;  /* 0x000000ffff094224 */ /* 0x000fe200010e0609 */
[----:B------:R-:W4:Y:S04]  /*0800*/  @P5 LDG.E R23, desc[UR12][R12.64+0xc] ;  /* 0x00000c0c0c175981 */ /* 0x000f28000c1e1900 */
[----:B------:R-:W5:Y:S01]  /*0810*/  @P4 LDG.E.U8 R8, desc[UR12][R8.64] ;  /* 0x0000000c08084981 */ /* 0x000f62000c1e1100 */
[----:B0-----:R-:W-:Y:S01]  /*0820*/  @P1 IMAD R27, R28, R27, UR10 ;  /* 0x0000000a1c1b1e24 */ /* 0x001fe2000f8e021b */
[----:B-1----:R-:W-:-:S05]  /*0830*/  @P3 IADD3 R24, P2, PT, R25, R18, RZ ;  /* 0x0000001219183210 */ /* 0x002fca0007f5e0ff */
[----:B------:R-:W-:Y:S01]  /*0840*/  @P3 IMAD.X R25, RZ, RZ, R19, P2 ;  /* 0x000000ffff193224 */ /* 0x000fe200010e0613 */
[----:B---3--:R-:W-:-:S04]  /*0850*/  @P1 IADD3 R20, P2, PT, R27, R20, RZ ;  /* 0x000000141b141210 */ /* 0x008fc80007f5e0ff */
[----:B------:R-:W3:Y:S01]  /*0860*/  @P3 LDG.E.U8 R24, desc[UR12][R24.64] ;  /* 0x0000000c18183981 */ /* 0x000ee2000c1e1100 */
[----:B------:R-:W-:Y:S01]  /*0870*/  @P1 IMAD.X R21, RZ, RZ, R21, P2 ;  /* 0x000000ffff151224 */ /* 0x000fe200010e0615 */
[C---:B------:R-:W-:Y:S02]  /*0880*/  ISETP.GE.AND P2, PT, R7.reuse, UR6, PT ;  /* 0x0000000607007c0c */ /* 0x040fe4000bf46270 */
[----:B------:R-:W4:Y:S02]  /*0890*/  @P4 LDG.E R27, desc[UR12][R12.64+0x10] ;  /* 0x0000100c0c1b4981 */ /* 0x000f24000c1e1900 */
[----:B------:R-:W-:Y:S02]  /*08a0*/  ISETP.GT.AND P2, PT, R7, -0x1, !P2 ;  /* 0xffffffff0700780c */ /* 0x000fe40005744270 */
[----:B------:R-:W4:Y:S02]  /*08b0*/  @P1 LDG.E.U8 R20, desc[UR12][R20.64] ;  /* 0x0000000c14141981 */ /* 0x000f24000c1e1100 */
[----:B------:R-:W-:-:S13]  /*08c0*/  PLOP3.LUT P2, PT, P0, P2, PT, 0x80, 0x8 ;  /* 0x000000000008781c */ /* 0x000fda0000745070 */
[----:B------:R-:W0:Y:S08]  /*08d0*/  @P2 LDC R28, c[0x0][0x3a0] ;  /* 0x0000e800ff1c2b82 */ /* 0x000e300000000800 */
[----:B------:R-:W1:Y:S01]  /*08e0*/  @P2 LDC.64 R18, c[0x0][0x380] ;  /* 0x0000e000ff122b82 */ /* 0x000e620000000a00 */
[----:B------:R-:W-:-:S04]  /*08f0*/  @P2 IMAD R7, R6, UR6, R7 ;  /* 0x0000000606072c24 */ /* 0x000fc8000f8e0207 */
[----:B0-----:R-:W-:Y:S02]  /*0900*/  @P2 IMAD R7, R7, R28, UR10 ;  /* 0x0000000a07072e24 */ /* 0x001fe4000f8e021c */
[----:B------:R-:W4:Y:S03]  /*0910*/  @P2 LDG.E R28, desc[UR12][R12.64+0x1c] ;  /* 0x00001c0c0c1c2981 */ /* 0x000f26000c1e1900 */
[----:B-1----:R-:W-:-:S05]  /*0920*/  @P2 IADD3 R18, P6, PT, R7, R18, RZ ;  /* 0x0000001207122210 */ /* 0x002fca0007fde0ff */
[----:B------:R-:W-:Y:S01]  /*0930*/  @P2 IMAD.X R19, RZ, RZ, R19, P6 ;  /* 0x000000ffff132224 */ /* 0x000fe200030e0613 */
[----:B------:R-:W-:Y:S02]  /*0940*/  ISETP.NE.AND P6, PT, R26, RZ, PT ;  /* 0x000000ff1a00720c */ /* 0x000fe40003fc5270 */
[----:B------:R-:W4:Y:S04]  /*0950*/  @P1 LDG.E R26, desc[UR12][R12.64+0x18] ;  /* 0x0000180c0c1a1981 */ /* 0x000f28000c1e1900 */
[----:B------:R-:W4:Y:S07]  /*0960*/  @P2 LDG.E.U8 R18, desc[UR12][R18.64] ;  /* 0x0000000c12122981 */ /* 0x000f2e000c1e1100 */
[----:B------:R2:W5:Y:S04]  /*0970*/  @P6 LDG.E.U8 R16, desc[UR12][R16.64] ;  /* 0x0000000c10106981 */ /* 0x000568000c1e1100 */
[----:B------:R-:W4:Y:S01]  /*0980*/  @P6 LDG.E R7, desc[UR12][R12.64+0x8] ;  /* 0x0000080c0c076981 */ /* 0x000f22000c1e1900 */
[----:B------:R-:W-:Y:S01]  /*0990*/  VIADD R22, R22, 0x8 ;  /* 0x0000000816167836 */ /* 0x000fe20000000000 */
[----:B--2---:R-:W-:-:S02]  /*09a0*/  @P5 I2FP.F32.U32 R17, R14 ;  /* 0x0000000e00115245 */ /* 0x004fc40000201000 */
[----:B---3--:R-:W-:Y:S02]  /*09b0*/  @P3 I2FP.F32.U32 R9, R24 ;  /* 0x0000001800093245 */ /* 0x008fe40000201000 */
[----:B-----5:R-:W-:-:S05]  /*09c0*/  @P6 I2FP.F32.U32 R15, R16 ;  /* 0x00000010000f6245 */ /* 0x020fca0000201000 */
[----:B----4-:R-:W-:Y:S01]  /*09d0*/  @P6 FFMA R2, R15, R7, R2 ;  /* 0x000000070f026223 */ /* 0x010fe20000000002 */
[----:B------:R-:W-:-:S03]  /*09e0*/  @P4 I2FP.F32.U32 R7, R8 ;  /* 0x0000000800074245 */ /* 0x000fc60000201000 */
[----:B------:R-:W-:-:S04]  /*09f0*/  @P5 FFMA R2, R17, R23, R2 ;  /* 0x0000001711025223 */ /* 0x000fc80000000002 */
[----:B------:R-:W-:-:S04]  /*0a00*/  @P4 FFMA R2, R7, R27, R2 ;  /* 0x0000001b07024223 */ /* 0x000fc80000000002 */
[----:B------:R-:W-:Y:S01]  /*0a10*/  @P3 FFMA R2, R9, R29, R2 ;  /* 0x0000001d09023223 */ /* 0x000fe20000000002 */
[----:B------:R-:W-:Y:S02]  /*0a20*/  ISETP.NE.AND P3, PT, R22, UR5, PT ;  /* 0x0000000516007c0c */ /* 0x000fe4000bf65270 */
[----:B------:R-:W-:Y:S02]  /*0a30*/  @P1 I2FP.F32.U32 R7, R20 ;  /* 0x0000001400071245 */ /* 0x000fe40000201000 */
[----:B------:R-:W-:-:S03]  /*0a40*/  @P2 I2FP.F32.U32 R9, R18 ;  /* 0x0000001200092245 */ /* 0x000fc60000201000 */
[----:B------:R-:W-:-:S04]  /*0a50*/  @P1 FFMA R2, R7, R26, R2 ;  /* 0x0000001a07021223 */ /* 0x000fc80000000002 */
[----:B------:R-:W-:Y:S02]  /*0a60*/  @P2 FFMA R2, R9, R28, R2 ;  /* 0x0000001c09022223 */ /* 0x000fe40000000002 */
[----:B------:R-:W-:Y:S05]  /*0a70*/  @P3 BRA `(.L_x_11) ;  /* 0xfffffff800103947 */ /* 0x000fea000383ffff */
[----:B------:R-:W-:-:S07]  /*0a80*/  IMAD.U32 R20, RZ, RZ, UR5 ;  /* 0x00000005ff147e24 */ /* 0x000fce000f8e00ff */
.L_x_10:
[----:B------:R-:W-:-:S09]  /*0a90*/  UISETP.NE.AND UP2, UPT, UR8, URZ, UPT ;  /* 0x000000ff0800728c */ /* 0x000fd2000bf45270 */
[----:B------:R-:W-:Y:S05]  /*0aa0*/  BRA.U !UP2, `(.L_x_12) ;  /* 0x000000090a087547 */ /* 0x000fea000b800000 */
[----:B------:R-:W-:Y:S01]  /*0ab0*/  UISETP.NE.AND UP2, UPT, UR9, URZ, UPT ;  /* 0x000000ff0900728c */ /* 0x000fe2000bf45270 */
[----:B------:R-:W-:Y:S10]  /*0ac0*/  BRA.U !UP1, `(.L_x_13) ;  /* 0x0000000509047547 */ /* 0x000ff4000b800000 */
[----:B------:R-:W-:Y:S01]  /*0ad0*/  IMAD.IADD R7, R5, 0x1, R20 ;  /* 0x0000000105077824 */ /* 0x000fe200078e0214 */
[----:B------:R-:W0:Y:S03]  /*0ae0*/  LDC.64 R8, c[0x0][0x390] ;  /* 0x0000e400ff087b82 */ /* 0x000e260000000a00 */
[C---:B------:R-:W-:Y:S01]  /*0af0*/  VIADD R27, R7.reuse, 0x1 ;  /* 0x00000001071b7836 */ /* 0x040fe20000000000 */
[C---:B------:R-:W-:Y:S01]  /*0b00*/  ISETP.GE.AND P1, PT, R7.reuse, UR6, PT ;  /* 0x0000000607007c0c */ /* 0x040fe2000bf26270 */
[C---:B------:R-:W-:Y:S02]  /*0b10*/  VIADD R25, R7.reuse, 0x2 ;  /* 0x0000000207197836 */ /* 0x040fe40000000000 */
[C---:B------:R-:W-:Y:S01]  /*0b20*/  VIADD R21, R7.reuse, 0x3 ;  /* 0x0000000307157836 */ /* 0x040fe20000000000 */
[----:B------:R-:W-:Y:S02]  /*0b30*/  ISETP.GT.AND P1, PT, R7, -0x1, !P1 ;  /* 0xffffffff0700780c */ /* 0x000fe40004f24270 */
[----:B------:R-:W-:-:S02]  /*0b40*/  ISETP.GE.AND P2, PT, R27, UR6, PT ;  /* 0x000000061b007c0c */ /* 0x000fc4000bf46270 */
[----:B------:R-:W-:Y:S02]  /*0b50*/  PLOP3.LUT P1, PT, P0, P1, PT, 0x80, 0x8 ;  /* 0x000000000008781c */ /* 0x000fe40000723070 */
[----:B------:R-:W-:Y:S02]  /*0b60*/  ISETP.GT.AND P2, PT, R27, -0x1, !P2 ;  /* 0xffffffff1b00780c */ /* 0x000fe40005744270 */
[C---:B------:R-:W-:Y:S02]  /*0b70*/  ISETP.GE.AND P3, PT, R25.reuse, UR6, PT ;  /* 0x0000000619007c0c */ /* 0x040fe4000bf66270 */
[----:B------:R-:W-:Y:S02]  /*0b80*/  PLOP3.LUT P2, PT, P0, P2, PT, 0x80, 0x8 ;  /* 0x000000000008781c */ /* 0x000fe40000745070 */
[----:B------:R-:W-:Y:S02]  /*0b90*/  ISETP.GT.AND P3, PT, R25, -0x1, !P3 ;  /* 0xffffffff1900780c */ /* 0x000fe40005f64270 */
[----:B------:R-:W-:-:S02]  /*0ba0*/  ISETP.GE.AND P4, PT, R21, UR6, PT ;  /* 0x0000000615007c0c */ /* 0x000fc4000bf86270 */
[----:B------:R-:W-:Y:S01]  /*0bb0*/  PLOP3.LUT P3, PT, P0, P3, PT, 0x80, 0x8 ;  /* 0x000000000008781c */ /* 0x000fe20000767070 */
[----:B------:R-:W1:Y:S01]  /*0bc0*/  @P1 LDC R14, c[0x0][0x3a0] ;  /* 0x0000e800ff0e1b82 */ /* 0x000e620000000800 */
[----:B------:R-:W-:Y:S01]  /*0bd0*/  ISETP.GT.AND P4, PT, R21, -0x1, !P4 ;  /* 0xffffffff1500780c */ /* 0x000fe20006784270 */
[----:B------:R-:W-:Y:S01]  /*0be0*/  @P1 IMAD R7, R6, UR6, R7 ;  /* 0x0000000606071c24 */ /* 0x000fe2000f8e0207 */
[----:B------:R-:W-:Y:S02]  /*0bf0*/  @P1 IADD3 R29, PT, PT, R20, UR11, RZ ;  /* 0x0000000b141d1c10 */ /* 0x000fe4000fffe0ff */
[----:B------:R-:W-:Y:S01]  /*0c00*/  PLOP3.LUT P4, PT, P0, P4, PT, 0x80, 0x8 ;  /* 0x000000000008781c */ /* 0x000fe20000789070 */
[C---:B------:R-:W-:Y:S02]  /*0c10*/  @P2 IMAD R24, R6.reuse, UR6, R27 ;  /* 0x0000000606182c24 */ /* 0x040fe4000f8e021b */
[----:B------:R-:W2:Y:S04]  /*0c20*/  @P1 LDC.64 R18, c[0x0][0x380] ;  /* 0x0000e000ff121b82 */ /* 0x000ea80000000a00 */
[----:B------:R-:W-:-:S04]  /*0c30*/  @P3 IMAD R25, R6, UR6, R25 ;  /* 0x0000000606193c24 */ /* 0x000fc8000f8e0219 */
[----:B------:R-:W3:Y:S08]  /*0c40*/  @P2 LDC R23, c[0x0][0x3a0] ;  /* 0x0000e800ff172b82 */ /* 0x000ef00000000800 */
[----:B------:R-:W4:Y:S01]  /*0c50*/  @P3 LDC R22, c[0x0][0x3a0] ;  /* 0x0000e800ff163b82 */ /* 0x000f220000000800 */
[----:B-1----:R-:W-:-:S07]  /*0c60*/  @P1 IMAD R15, R7, R14, UR10 ;  /* 0x0000000a070f1e24 */ /* 0x002fce000f8e020e */
[----:B------:R-:W1:Y:S01]  /*0c70*/  @P2 LDC.64 R10, c[0x0][0x380] ;  /* 0x0000e000ff0a2b82 */ /* 0x000e620000000a00 */
[----:B--2---:R-:W-:-:S05]  /*0c80*/  @P1 IADD3 R18, P5, PT, R15, R18, RZ ;  /* 0x000000120f121210 */ /* 0x004fca0007fbe0ff */
[----:B------:R-:W-:Y:S02]  /*0c90*/  @P1 IMAD.X R19, RZ, RZ, R19, P5 ;  /* 0x000000ffff131224 */ /* 0x000fe400028e0613 */
[----:B------:R-:W2:Y:S01]  /*0ca0*/  @P4 LDC R7, c[0x0][0x3a0] ;  /* 0x0000e800ff074b82 */ /* 0x000ea20000000800 */
[----:B---3--:R-:W-:Y:S01]  /*0cb0*/  @P2 IMAD R27, R24, R23, UR10 ;  /* 0x0000000a181b2e24 */ /* 0x008fe2000f8e0217 */
[----:B------:R-:W-:Y:S01]  /*0cc0*/  IADD3 R23, P6, PT, R20, UR11, RZ ;  /* 0x0000000b14177c10 */ /* 0x000fe2000ffde0ff */
[----:B------:R-:W3:Y:S03]  /*0cd0*/  @P1 LDG.E.U8 R18, desc[UR12][R18.64] ;  /* 0x0000000c12121981 */ /* 0x000ee6000c1e1100 */
[----:B0-----:R-:W-:Y:S01]  /*0ce0*/  LEA R8, P5, R23, R8, 0x2 ;  /* 0x0000000817087211 */ /* 0x001fe200078a10ff */
[----:B------:R-:W-:Y:S01]  /*0cf0*/  IMAD.X R24, RZ, RZ, RZ, P6 ;  /* 0x000000ffff187224 */ /* 0x000fe200030e06ff */
[----:B------:R-:W0:Y:S01]  /*0d00*/  @P3 LDC.64 R16, c[0x0][0x380] ;  /* 0x0000e000ff103b82 */ /* 0x000e220000000a00 */
[----:B----4-:R-:W-:-:S02]  /*0d10*/  @P3 IMAD R25, R25, R22, UR10 ;  /* 0x0000000a19193e24 */ /* 0x010fc4000f8e0216 */
[----:B------:R-:W-:Y:S01]  /*0d20*/  @P4 IMAD R22, R6, UR6, R21 ;  /* 0x0000000606164c24 */ /* 0x000fe2000f8e0215 */
[----:B------:R-:W-:-:S04]  /*0d30*/  LEA.HI.X R9, R23, R9, R24, 0x2, P5 ;  /* 0x0000000917097211 */ /* 0x000fc800028f1418 */
[----:B------:R-:W4:Y:S01]  /*0d40*/  @P1 LDC.64 R12, c[0x0][0x390] ;  /* 0x0000e400ff0c1b82 */ /* 0x000f220000000a00 */
[----:B-1----:R-:W-:Y:S01]  /*0d50*/  @P2 IADD3 R10, P6, PT, R27, R10, RZ ;  /* 0x0000000a1b0a2210 */ /* 0x002fe20007fde0ff */
[----:B------:R-:W5:Y:S04]  /*0d60*/  @P2 LDG.E R21, desc[UR12][R8.64+0x4] ;  /* 0x0000040c08152981 */ /* 0x000f68000c1e1900 */
[----:B------:R-:W-:Y:S01]  /*0d70*/  @P2 IMAD.X R11, RZ, RZ, R11, P6 ;  /* 0x000000ffff0b2224 */ /* 0x000fe200030e060b */
[----:B------:R-:W5:Y:S01]  /*0d80*/  @P4 LDG.E R23, desc[UR12][R8.64+0xc] ;  /* 0x00000c0c08174981 */ /* 0x000f62000c1e1900 */
[----:B------:R-:W1:Y:S01]  /*0d90*/  @P4 LDC.64 R14, c[0x0][0x380] ;  /* 0x0000e000ff0e4b82 */ /* 0x000e620000000a00 */
[----:B--2---:R-:W-:Y:S02]  /*0da0*/  @P4 IMAD R7, R22, R7, UR10 ;  /* 0x0000000a16074e24 */ /* 0x004fe4000f8e0207 */
[----:B------:R-:W2:Y:S04]  /*0db0*/  @P2 LDG.E.U8 R10, desc[UR12][R10.64] ;  /* 0x0000000c0a0a2981 */ /* 0x000ea8000c1e1100 */
[----:B------:R-:W5:Y:S01]  /*0dc0*/  @P3 LDG.E R22, desc[UR12][R8.64+0x8] ;  /* 0x0000080c08163981 */ /* 0x000f62000c1e1900 */
[----:B0-----:R-:W-:Y:S01]  /*0dd0*/  @P3 IADD3 R16, P5, PT, R25, R16, RZ ;  /* 0x0000001019103210 */ /* 0x001fe20007fbe0ff */
[----:B----4-:R-:W-:-:S04]  /*0de0*/  @P1 IMAD.WIDE.U32 R12, R29, 0x4, R12 ;  /* 0x000000041d0c1825 */ /* 0x010fc800078e000c */
[----:B------:R-:W-:Y:S02]  /*0df0*/  @P3 IMAD.X R17, RZ, RZ, R17, P5 ;  /* 0x000000ffff113224 */ /* 0x000fe400028e0611 */
[----:B------:R-:W4:Y:S01]  /*0e00*/  @P1 LDG.E R12, desc[UR12][R12.64] ;  /* 0x0000000c0c0c1981 */ /* 0x000f22000c1e1900 */
[----:B-1----:R-:W-:-:S03]  /*0e10*/  @P4 IADD3 R14, P6, PT, R7, R14, RZ ;  /* 0x0000000e070e4210 */ /* 0x002fc60007fde0ff */
[----:B------:R-:W5:Y:S02]  /*0e20*/  @P3 LDG.E.U8 R16, desc[UR12][R16.64] ;  /* 0x0000000c10103981 */ /* 0x000f64000c1e1100 */
[----:B------:R-:W-:-:S05]  /*0e30*/  @P4 IMAD.X R15, RZ, RZ, R15, P6 ;  /* 0x000000ffff0f4224 */ /* 0x000fca00030e060f */
[----:B------:R-:W5:Y:S01]  /*0e40*/  @P4 LDG.E.U8 R14, desc[UR12][R14.64] ;  /* 0x0000000c0e0e4981 */ /* 0x000f62000c1e1100 */
[----:B------:R-:W-:Y:S01]  /*0e50*/  VIADD R20, R20, 0x4 ;  /* 0x0000000414147836 */ /* 0x000fe20000000000 */
[----:B---3--:R-:W-:Y:S02]  /*0e60*/  @P1 I2FP.F32.U32 R7, R18 ;  /* 0x0000001200071245 */ /* 0x008fe40000201000 */
[----:B--2---:R-:W-:-:S03]  /*0e70*/  @P2 I2FP.F32.U32 R19, R10 ;  /* 0x0000000a00132245 */ /* 0x004fc60000201000 */
[----:B----4-:R-:W-:Y:S01]  /*0e80*/  @P1 FFMA R2, R7, R12, R2 ;  /* 0x0000000c07021223 */ /* 0x010fe20000000002 */
[----:B-----5:R-:W-:-:S03]  /*0e90*/  @P3 I2FP.F32.U32 R7, R16 ;  /* 0x0000001000073245 */ /* 0x020fc60000201000 */
[----:B------:R-:W-:-:S04]  /*0ea0*/  @P2 FFMA R2, R19, R21, R2 ;  /* 0x0000001513022223 */ /* 0x000fc80000000002 */
[----:B------:R-:W-:Y:S01]  /*0eb0*/  @P3 FFMA R2, R7, R22, R2 ;  /* 0x0000001607023223 */ /* 0x000fe20000000002 */
[----:B------:R-:W-:-:S05]  /*0ec0*/  @P4 I2FP.F32.U32 R11, R14 ;  /* 0x0000000e000b4245 */ /* 0x000fca0000201000 */
[----:B------:R-:W-:-:S07]  /*0ed0*/  @P4 FFMA R2, R11, R23, R2 ;  /* 0x000000170b024223 */ /* 0x000fce0000000002 */
.L_x_13:
        /* <DEDUP_REMOVED lines=19> */
[----:B0-----:R-:W-:-:S07]  /*1010*/  @P1 IMAD R7, R7, R18, UR10 ;  /* 0x0000000a07071e24 */ /* 0x001fce000f8e0212 */
[----:B------:R-:W0:Y:S01]  /*1020*/  @P1 LDC.64 R12, c[0x0][0x390] ;  /* 0x0000e400ff0c1b82 */ /* 0x000e220000000a00 */
[----:B-1----:R-:W-:Y:S01]  /*1030*/  @P2 IMAD R17, R16, R19, UR10 ;  /* 0x0000000a10112e24 */ /* 0x002fe2000f8e0213 */
[----:B------:R-:W-:-:S06]  /*1040*/  @P2 IADD3 R16, P5, PT, R20, UR11, RZ ;  /* 0x0000000b14102c10 */ /* 0x000fcc000ffbe0ff */
[----:B------:R-:W1:Y:S01]  /*1050*/  @P2 LDC.64 R10, c[0x0][0x390] ;  /* 0x0000e400ff0a2b82 */ /* 0x000e620000000a00 */
[----:B--2---:R-:W-:Y:S01]  /*1060*/  @P1 IADD3 R14, P3, PT, R7, R14, RZ ;  /* 0x0000000e070e1210 */ /* 0x004fe20007f7e0ff */
[----:B------:R-:W-:-:S03]  /*1070*/  @P1 VIADD R7, R20, UR11 ;  /* 0x0000000b14071c36 */ /* 0x000fc60008000000 */
[----:B------:R-:W-:Y:S02]  /*1080*/  @P1 IADD3.X R15, PT, PT, RZ, R15, RZ, P3, !PT ;  /* 0x0000000fff0f1210 */ /* 0x000fe40001ffe4ff */
[----:B---3--:R-:W-:Y:S01]  /*1090*/  @P2 IADD3 R8, P4, PT, R17, R8, RZ ;  /* 0x0000000811082210 */ /* 0x008fe20007f9e0ff */
[----:B------:R-:W-:Y:S02]  /*10a0*/  @P2 IMAD.X R17, RZ, RZ, RZ, P5 ;  /* 0x000000ffff112224 */ /* 0x000fe400028e06ff */
[----:B------:R-:W2:Y:S02]  /*10b0*/  @P1 LDG.E.U8 R14, desc[UR12][R14.64] ;  /* 0x0000000c0e0e1981 */ /* 0x000ea4000c1e1100 */
[----:B------:R-:W-:Y:S02]  /*10c0*/  @P2 IMAD.X R9, RZ, RZ, R9, P4 ;  /* 0x000000ffff092224 */ /* 0x000fe400020e0609 */
[----:B0-----:R-:W-:-:S03]  /*10d0*/  @P1 IMAD.WIDE.U32 R12, R7, 0x4, R12 ;  /* 0x00000004070c1825 */ /* 0x001fc600078e000c */
[----:B------:R-:W3:Y:S04]  /*10e0*/  @P2 LDG.E.U8 R8, desc[UR12][R8.64] ;  /* 0x0000000c08082981 */ /* 0x000ee8000c1e1100 */
[----:B------:R-:W4:Y:S01]  /*10f0*/  @P1 LDG.E R13, desc[UR12][R12.64] ;  /* 0x0000000c0c0d1981 */ /* 0x000f22000c1e1900 */
[----:B-1----:R-:W-:-:S04]  /*1100*/  @P2 LEA R10, P3, R16, R10, 0x2 ;  /* 0x0000000a100a2211 */ /* 0x002fc800078610ff */
[----:B------:R-:W-:-:S05]  /*1110*/  @P2 LEA.HI.X R11, R16, R11, R17, 0x2, P3 ;  /* 0x0000000b100b2211 */ /* 0x000fca00018f1411 */
[----:B------:R-:W5:Y:S01]  /*1120*/  @P2 LDG.E R10, desc[UR12][R10.64+0x4] ;  /* 0x0000040c0a0a2981 */ /* 0x000f62000c1e1900 */
[----:B------:R-:W-:Y:S01]  /*1130*/  VIADD R20, R20, 0x2 ;  /* 0x0000000214147836 */ /* 0x000fe20000000000 */
[----:B--2---:R-:W-:Y:S02]  /*1140*/  @P1 I2FP.F32.U32 R7, R14 ;  /* 0x0000000e00071245 */ /* 0x004fe40000201000 */
[----:B---3--:R-:W-:-:S03]  /*1150*/  @P2 I2FP.F32.U32 R17, R8 ;  /* 0x0000000800112245 */ /* 0x008fc60000201000 */
[----:B----4-:R-:W-:-:S04]  /*1160*/  @P1 FFMA R2, R13, R7, R2 ;  /* 0x000000070d021223 */ /* 0x010fc80000000002 */
[----:B-----5:R-:W-:-:S07]  /*1170*/  @P2 FFMA R2, R17, R10, R2 ;  /* 0x0000000a11022223 */ /* 0x020fce0000000002 */
.L_x_14:
[----:B------:R-:W-:Y:S05]  /*1180*/  BRA.U !UP3, `(.L_x_12) ;  /* 0x000000010b507547 */ /* 0x000fea000b800000 */
[----:B------:R-:W-:Y:S01]  /*1190*/  IMAD.IADD R7, R5, 0x1, R20 ;  /* 0x0000000105077824 */ /* 0x000fe200078e0214 */
[----:B------:R-:W-:Y:S04]  /*11a0*/  BSSY.RECONVERGENT B0, `(.L_x_12) ;  /* 0x0000012000007945 */ /* 0x000fe80003800200 */
[----:B------:R-:W-:-:S04]  /*11b0*/  ISETP.GE.AND P1, PT, R7, UR6, PT ;  /* 0x0000000607007c0c */ /* 0x000fc8000bf26270 */
[----:B------:R-:W-:-:S04]  /*11c0*/  ISETP.GT.AND P1, PT, R7, -0x1, !P1 ;  /* 0xffffffff0700780c */ /* 0x000fc80004f24270 */
[----:B------:R-:W-:-:S13]  /*11d0*/  PLOP3.LUT P1, PT, P0, P1, PT, 0x80, 0x8 ;  /* 0x000000000008781c */ /* 0x000fda0000723070 */
[----:B------:R-:W-:Y:S05]  /*11e0*/  @!P1 BRA `(.L_x_15) ;  /* 0x0000000000349947 */ /* 0x000fea0003800000 */
[----:B------:R-:W0:Y:S01]  /*11f0*/  LDC R9, c[0x0][0x3a0] ;  /* 0x0000e800ff097b82 */ /* 0x000e220000000800 */
[----:B------:R-:W1:Y:S01]  /*1200*/  LDCU.64 UR14, c[0x0][0x380] ;  /* 0x00007000ff0e77ac */ /* 0x000e620008000a00 */
[----:B------:R-:W-:Y:S02]  /*1210*/  IMAD R6, R6, UR6, R7 ;  /* 0x0000000606067c24 */ /* 0x000fe4000f8e0207 */
[----:B------:R-:W-:-:S04]  /*1220*/  VIADD R7, R20, UR11 ;  /* 0x0000000b14077c36 */ /* 0x000fc80008000000 */
[----:B------:R-:W2:Y:S01]  /*1230*/  LDC.64 R10, c[0x0][0x390] ;  /* 0x0000e400ff0a7b82 */ /* 0x000ea20000000a00 */
[----:B0-----:R-:W-:-:S05]  /*1240*/  IMAD R6, R6, R9, UR10 ;  /* 0x0000000a06067e24 */ /* 0x001fca000f8e0209 */
[----:B-1----:R-:W-:Y:S01]  /*1250*/  IADD3 R8, P0, PT, R6, UR14, RZ ;  /* 0x0000000e06087c10 */ /* 0x002fe2000ff1e0ff */
[----:B--2---:R-:W-:-:S04]  /*1260*/  IMAD.WIDE.U32 R6, R7, 0x4, R10 ;  /* 0x0000000407067825 */ /* 0x004fc800078e000a */
[----:B------:R-:W-:Y:S02]  /*1270*/  IMAD.X R9, RZ, RZ, UR15, P0 ;  /* 0x0000000fff097e24 */ /* 0x000fe400080e06ff */
[----:B------:R-:W2:Y:S04]  /*1280*/  LDG.E R6, desc[UR12][R6.64] ;  /* 0x0000000c06067981 */ /* 0x000ea8000c1e1900 */
[----:B------:R-:W3:Y:S02]  /*1290*/  LDG.E.U8 R8, desc[UR12][R8.64] ;  /* 0x0000000c08087981 */ /* 0x000ee4000c1e1100 */
[----:B---3--:R-:W-:-:S05]  /*12a0*/  I2FP.F32.U32 R11, R8 ;  /* 0x00000008000b7245 */ /* 0x008fca0000201000 */
[----:B--2---:R-:W-:-:S07]  /*12b0*/  FFMA R2, R11, R6, R2 ;  /* 0x000000060b027223 */ /* 0x004fce0000000002 */
.L_x_15:
[----:B------:R-:W-:Y:S05]  /*12c0*/  BSYNC.RECONVERGENT B0 ;  /* 0x0000000000007941 */ /* 0x000fea0003800200 */
.L_x_12:
[----:B------:R-:W-:Y:S05]  /*12d0*/  BRA.U UP0, `(.L_x_16) ;  /* 0xffffffed00c47547 */ /* 0x000fea000b83ffff */
[----:B------:R-:W-:-:S07]  /*12e0*/  FADD R4, R2, 0.5 ;  /* 0x3f00000002047421 */ /* 0x000fce0000000000 */
.L_x_9:
        /* <DEDUP_REMOVED lines=11> */
.L_x_17:
        /* <DEDUP_REMOVED lines=14> */
.L_x_19:


//--------------------- .nv.shared.reserved.0     --------------------------
	.section	.nv.shared.reserved.0,"aw",@nobits
	.weak		__nv_reservedSMEM_offset_0_alias
	.size		__nv_reservedSMEM_offset_0_alias, 0, 64
	.other		__nv_reservedSMEM_offset_0_alias,@"STO_CUDA_RESERVED_SHARED STV_DEFAULT"
__nv_reservedSMEM_offset_0_alias:
	.zero		0
	.zero		64


//--------------------- .nv.constant0._Z27convolution2D_GPU_OptimizedPhS_iii --------------------------
	.section	.nv.constant0._Z27convolution2D_GPU_OptimizedPhS_iii,"a",@progbits
	.sectionflags	@""
	.align	4
.nv.constant0._Z27convolution2D_GPU_OptimizedPhS_iii:
	.zero		924


//--------------------- .nv.constant0._Z17convolution2D_GPUPhS_Pfiii --------------------------
	.section	.nv.constant0._Z17convolution2D_GPUPhS_Pfiii,"a",@progbits
	.sectionflags	@""
	.align	4
.nv.constant0._Z17convolution2D_GPUPhS_Pfiii:
	.zero		932


//--------------------- SYMBOLS --------------------------

	.type		.nv.reservedSmem.offset0,@object
	.size		.nv.reservedSmem.offset0,0x4
